//
// Generated by NVIDIA NVVM Compiler
//
// Compiler Build ID: CL-36424714
// Cuda compilation tools, release 13.0, V13.0.88
// Based on NVVM 20.0.0
//

.version 9.0
.target sm_100
.address_size 64

	// .globl	_Z12daxpy_kerneldPdS_j
.extern .shared .align 16 .b8 partial_product[];

.visible .entry _Z12daxpy_kerneldPdS_j(
	.param .f64 _Z12daxpy_kerneldPdS_j_param_0,
	.param .u64 .ptr .align 1 _Z12daxpy_kerneldPdS_j_param_1,
	.param .u64 .ptr .align 1 _Z12daxpy_kerneldPdS_j_param_2,
	.param .u32 _Z12daxpy_kerneldPdS_j_param_3
)
{
	.reg .pred 	%p<3>;
	.reg .b32 	%r<11>;
	.reg .b64 	%rd<8>;
	.reg .b64 	%fd<5>;

	ld.param.f64 	%fd1, [_Z12daxpy_kerneldPdS_j_param_0];
	ld.param.u64 	%rd3, [_Z12daxpy_kerneldPdS_j_param_1];
	ld.param.u64 	%rd4, [_Z12daxpy_kerneldPdS_j_param_2];
	ld.param.u32 	%r6, [_Z12daxpy_kerneldPdS_j_param_3];
	mov.u32 	%r7, %tid.x;
	mov.u32 	%r8, %ctaid.x;
	mov.u32 	%r1, %ntid.x;
	mad.lo.s32 	%r10, %r8, %r1, %r7;
	setp.ge.u32 	%p1, %r10, %r6;
	@%p1 bra 	$L__BB0_3;
	mov.u32 	%r9, %nctaid.x;
	mul.lo.s32 	%r3, %r1, %r9;
	cvta.to.global.u64 	%rd1, %rd3;
	cvta.to.global.u64 	%rd2, %rd4;
$L__BB0_2:
	mul.wide.u32 	%rd5, %r10, 8;
	add.s64 	%rd6, %rd1, %rd5;
	ld.global.f64 	%fd2, [%rd6];
	add.s64 	%rd7, %rd2, %rd5;
	ld.global.f64 	%fd3, [%rd7];
	fma.rn.f64 	%fd4, %fd1, %fd2, %fd3;
	st.global.f64 	[%rd6], %fd4;
	add.s32 	%r10, %r10, %r3;
	setp.lt.u32 	%p2, %r10, %r6;
	@%p2 bra 	$L__BB0_2;
$L__BB0_3:
	ret;

}
	// .globl	_Z24vec_dot_kernel_optimizedPdS_jS_
.visible .entry _Z24vec_dot_kernel_optimizedPdS_jS_(
	.param .u64 .ptr .align 1 _Z24vec_dot_kernel_optimizedPdS_jS__param_0,
	.param .u64 .ptr .align 1 _Z24vec_dot_kernel_optimizedPdS_jS__param_1,
	.param .u32 _Z24vec_dot_kernel_optimizedPdS_jS__param_2,
	.param .u64 .ptr .align 1 _Z24vec_dot_kernel_optimizedPdS_jS__param_3
)
{
	.reg .pred 	%p<6>;
	.reg .b32 	%r<19>;
	.reg .b64 	%rd<13>;
	.reg .b64 	%fd<11>;

	ld.param.u64 	%rd3, [_Z24vec_dot_kernel_optimizedPdS_jS__param_0];
	ld.param.u64 	%rd4, [_Z24vec_dot_kernel_optimizedPdS_jS__param_1];
	ld.param.u32 	%r11, [_Z24vec_dot_kernel_optimizedPdS_jS__param_2];
	ld.param.u64 	%rd5, [_Z24vec_dot_kernel_optimizedPdS_jS__param_3];
	mov.u32 	%r1, %tid.x;
	mov.u32 	%r2, %ctaid.x;
	mov.u32 	%r18, %ntid.x;
	mad.lo.s32 	%r17, %r2, %r18, %r1;
	shl.b32 	%r12, %r1, 3;
	mov.u32 	%r13, partial_product;
	add.s32 	%r5, %r13, %r12;
	mov.b64 	%rd6, 0;
	st.shared.u64 	[%r5], %rd6;
	bar.sync 	0;
	setp.ge.u32 	%p1, %r17, %r11;
	@%p1 bra 	$L__BB1_4;
	ld.shared.f64 	%fd10, [%r5];
	mov.u32 	%r14, %nctaid.x;
	mul.lo.s32 	%r6, %r18, %r14;
	cvta.to.global.u64 	%rd1, %rd3;
	cvta.to.global.u64 	%rd2, %rd4;
$L__BB1_2:
	mul.wide.u32 	%rd7, %r17, 8;
	add.s64 	%rd8, %rd1, %rd7;
	ld.global.f64 	%fd4, [%rd8];
	add.s64 	%rd9, %rd2, %rd7;
	ld.global.f64 	%fd5, [%rd9];
	fma.rn.f64 	%fd10, %fd4, %fd5, %fd10;
	add.s32 	%r17, %r17, %r6;
	setp.lt.u32 	%p2, %r17, %r11;
	@%p2 bra 	$L__BB1_2;
	st.shared.f64 	[%r5], %fd10;
$L__BB1_4:
	bar.sync 	0;
	setp.lt.u32 	%p3, %r18, 2;
	@%p3 bra 	$L__BB1_8;
$L__BB1_5:
	shr.u32 	%r10, %r18, 1;
	setp.ge.u32 	%p4, %r1, %r10;
	@%p4 bra 	$L__BB1_7;
	shl.b32 	%r15, %r10, 3;
	add.s32 	%r16, %r5, %r15;
	ld.shared.f64 	%fd6, [%r16];
	ld.shared.f64 	%fd7, [%r5];
	add.f64 	%fd8, %fd6, %fd7;
	st.shared.f64 	[%r5], %fd8;
$L__BB1_7:
	bar.sync 	0;
	setp.gt.u32 	%p5, %r18, 3;
	mov.u32 	%r18, %r10;
	@%p5 bra 	$L__BB1_5;
$L__BB1_8:
	cvta.to.global.u64 	%rd10, %rd5;
	ld.shared.f64 	%fd9, [partial_product];
	mul.wide.u32 	%rd11, %r2, 8;
	add.s64 	%rd12, %rd10, %rd11;
	st.global.f64 	[%rd12], %fd9;
	ret;

}
	// .globl	_Z16A_times_x_kernelPdS_S_jj
.visible .entry _Z16A_times_x_kernelPdS_S_jj(
	.param .u64 .ptr .align 1 _Z16A_times_x_kernelPdS_S_jj_param_0,
	.param .u64 .ptr .align 1 _Z16A_times_x_kernelPdS_S_jj_param_1,
	.param .u64 .ptr .align 1 _Z16A_times_x_kernelPdS_S_jj_param_2,
	.param .u32 _Z16A_times_x_kernelPdS_S_jj_param_3,
	.param .u32 _Z16A_times_x_kernelPdS_S_jj_param_4
)
{
	.reg .pred 	%p<14>;
	.reg .b32 	%r<66>;
	.reg .b64 	%rd<82>;
	.reg .b64 	%fd<115>;

	ld.param.u64 	%rd5, [_Z16A_times_x_kernelPdS_S_jj_param_0];
	ld.param.u64 	%rd6, [_Z16A_times_x_kernelPdS_S_jj_param_1];
	ld.param.u64 	%rd7, [_Z16A_times_x_kernelPdS_S_jj_param_2];
	ld.param.u32 	%r22, [_Z16A_times_x_kernelPdS_S_jj_param_3];
	ld.param.u32 	%r23, [_Z16A_times_x_kernelPdS_S_jj_param_4];
	cvta.to.global.u64 	%rd1, %rd6;
	cvta.to.global.u64 	%rd2, %rd5;
	cvta.to.global.u64 	%rd3, %rd7;
	mov.u32 	%r24, %tid.x;
	mov.u32 	%r25, %ctaid.x;
	mov.u32 	%r26, %ntid.x;
	mad.lo.s32 	%r60, %r25, %r26, %r24;
	mov.u32 	%r27, %nctaid.x;
	mul.lo.s32 	%r2, %r26, %r27;
	setp.ge.u32 	%p1, %r60, %r22;
	@%p1 bra 	$L__BB2_18;
	setp.ne.s32 	%p2, %r23, 0;
	@%p2 bra 	$L__BB2_3;
$L__BB2_2:
	mul.wide.u32 	%rd79, %r60, 8;
	add.s64 	%rd80, %rd3, %rd79;
	mov.b64 	%rd81, 0;
	st.global.u64 	[%rd80], %rd81;
	add.s32 	%r60, %r60, %r2;
	setp.lt.u32 	%p13, %r60, %r22;
	@%p13 bra 	$L__BB2_2;
	bra.uni 	$L__BB2_18;
$L__BB2_3:
	and.b32  	%r5, %r23, 15;
	add.s32 	%r6, %r5, -1;
	and.b32  	%r7, %r23, 7;
	add.s32 	%r8, %r7, -1;
	and.b32  	%r9, %r23, -16;
	and.b32  	%r10, %r23, 3;
$L__BB2_4:
	setp.lt.u32 	%p3, %r23, 16;
	mul.lo.s32 	%r12, %r60, %r23;
	mov.f64 	%fd114, 0d0000000000000000;
	mov.b32 	%r64, 0;
	@%p3 bra 	$L__BB2_7;
	mov.f64 	%fd114, 0d0000000000000000;
	mov.b32 	%r62, 0;
$L__BB2_6:
	.pragma "nounroll";
	add.s32 	%r30, %r62, %r12;
	mul.wide.u32 	%rd8, %r30, 8;
	add.s64 	%rd9, %rd2, %rd8;
	ld.global.f64 	%fd18, [%rd9];
	mul.wide.u32 	%rd10, %r62, 8;
	add.s64 	%rd11, %rd1, %rd10;
	ld.global.f64 	%fd19, [%rd11];
	fma.rn.f64 	%fd20, %fd18, %fd19, %fd114;
	add.s32 	%r31, %r30, 1;
	mul.wide.u32 	%rd12, %r31, 8;
	add.s64 	%rd13, %rd2, %rd12;
	ld.global.f64 	%fd21, [%rd13];
	ld.global.f64 	%fd22, [%rd11+8];
	fma.rn.f64 	%fd23, %fd21, %fd22, %fd20;
	add.s32 	%r32, %r30, 2;
	mul.wide.u32 	%rd14, %r32, 8;
	add.s64 	%rd15, %rd2, %rd14;
	ld.global.f64 	%fd24, [%rd15];
	ld.global.f64 	%fd25, [%rd11+16];
	fma.rn.f64 	%fd26, %fd24, %fd25, %fd23;
	add.s32 	%r33, %r30, 3;
	mul.wide.u32 	%rd16, %r33, 8;
	add.s64 	%rd17, %rd2, %rd16;
	ld.global.f64 	%fd27, [%rd17];
	ld.global.f64 	%fd28, [%rd11+24];
	fma.rn.f64 	%fd29, %fd27, %fd28, %fd26;
	add.s32 	%r34, %r30, 4;
	mul.wide.u32 	%rd18, %r34, 8;
	add.s64 	%rd19, %rd2, %rd18;
	ld.global.f64 	%fd30, [%rd19];
	ld.global.f64 	%fd31, [%rd11+32];
	fma.rn.f64 	%fd32, %fd30, %fd31, %fd29;
	add.s32 	%r35, %r30, 5;
	mul.wide.u32 	%rd20, %r35, 8;
	add.s64 	%rd21, %rd2, %rd20;
	ld.global.f64 	%fd33, [%rd21];
	ld.global.f64 	%fd34, [%rd11+40];
	fma.rn.f64 	%fd35, %fd33, %fd34, %fd32;
	add.s32 	%r36, %r30, 6;
	mul.wide.u32 	%rd22, %r36, 8;
	add.s64 	%rd23, %rd2, %rd22;
	ld.global.f64 	%fd36, [%rd23];
	ld.global.f64 	%fd37, [%rd11+48];
	fma.rn.f64 	%fd38, %fd36, %fd37, %fd35;
	add.s32 	%r37, %r30, 7;
	mul.wide.u32 	%rd24, %r37, 8;
	add.s64 	%rd25, %rd2, %rd24;
	ld.global.f64 	%fd39, [%rd25];
	ld.global.f64 	%fd40, [%rd11+56];
	fma.rn.f64 	%fd41, %fd39, %fd40, %fd38;
	add.s32 	%r38, %r30, 8;
	mul.wide.u32 	%rd26, %r38, 8;
	add.s64 	%rd27, %rd2, %rd26;
	ld.global.f64 	%fd42, [%rd27];
	ld.global.f64 	%fd43, [%rd11+64];
	fma.rn.f64 	%fd44, %fd42, %fd43, %fd41;
	add.s32 	%r39, %r30, 9;
	mul.wide.u32 	%rd28, %r39, 8;
	add.s64 	%rd29, %rd2, %rd28;
	ld.global.f64 	%fd45, [%rd29];
	ld.global.f64 	%fd46, [%rd11+72];
	fma.rn.f64 	%fd47, %fd45, %fd46, %fd44;
	add.s32 	%r40, %r30, 10;
	mul.wide.u32 	%rd30, %r40, 8;
	add.s64 	%rd31, %rd2, %rd30;
	ld.global.f64 	%fd48, [%rd31];
	ld.global.f64 	%fd49, [%rd11+80];
	fma.rn.f64 	%fd50, %fd48, %fd49, %fd47;
	add.s32 	%r41, %r30, 11;
	mul.wide.u32 	%rd32, %r41, 8;
	add.s64 	%rd33, %rd2, %rd32;
	ld.global.f64 	%fd51, [%rd33];
	ld.global.f64 	%fd52, [%rd11+88];
	fma.rn.f64 	%fd53, %fd51, %fd52, %fd50;
	add.s32 	%r42, %r30, 12;
	mul.wide.u32 	%rd34, %r42, 8;
	add.s64 	%rd35, %rd2, %rd34;
	ld.global.f64 	%fd54, [%rd35];
	ld.global.f64 	%fd55, [%rd11+96];
	fma.rn.f64 	%fd56, %fd54, %fd55, %fd53;
	add.s32 	%r43, %r30, 13;
	mul.wide.u32 	%rd36, %r43, 8;
	add.s64 	%rd37, %rd2, %rd36;
	ld.global.f64 	%fd57, [%rd37];
	ld.global.f64 	%fd58, [%rd11+104];
	fma.rn.f64 	%fd59, %fd57, %fd58, %fd56;
	add.s32 	%r44, %r30, 14;
	mul.wide.u32 	%rd38, %r44, 8;
	add.s64 	%rd39, %rd2, %rd38;
	ld.global.f64 	%fd60, [%rd39];
	ld.global.f64 	%fd61, [%rd11+112];
	fma.rn.f64 	%fd62, %fd60, %fd61, %fd59;
	add.s32 	%r45, %r30, 15;
	mul.wide.u32 	%rd40, %r45, 8;
	add.s64 	%rd41, %rd2, %rd40;
	ld.global.f64 	%fd63, [%rd41];
	ld.global.f64 	%fd64, [%rd11+120];
	fma.rn.f64 	%fd114, %fd63, %fd64, %fd62;
	add.s32 	%r62, %r62, 16;
	setp.ne.s32 	%p4, %r62, %r9;
	mov.u32 	%r64, %r9;
	@%p4 bra 	$L__BB2_6;
$L__BB2_7:
	setp.eq.s32 	%p5, %r5, 0;
	@%p5 bra 	$L__BB2_17;
	setp.lt.u32 	%p6, %r6, 7;
	@%p6 bra 	$L__BB2_10;
	add.s32 	%r46, %r64, %r12;
	mul.wide.u32 	%rd42, %r46, 8;
	add.s64 	%rd43, %rd2, %rd42;
	ld.global.f64 	%fd66, [%rd43];
	mul.wide.u32 	%rd44, %r64, 8;
	add.s64 	%rd45, %rd1, %rd44;
	ld.global.f64 	%fd67, [%rd45];
	fma.rn.f64 	%fd68, %fd66, %fd67, %fd114;
	add.s32 	%r47, %r46, 1;
	mul.wide.u32 	%rd46, %r47, 8;
	add.s64 	%rd47, %rd2, %rd46;
	ld.global.f64 	%fd69, [%rd47];
	ld.global.f64 	%fd70, [%rd45+8];
	fma.rn.f64 	%fd71, %fd69, %fd70, %fd68;
	add.s32 	%r48, %r46, 2;
	mul.wide.u32 	%rd48, %r48, 8;
	add.s64 	%rd49, %rd2, %rd48;
	ld.global.f64 	%fd72, [%rd49];
	ld.global.f64 	%fd73, [%rd45+16];
	fma.rn.f64 	%fd74, %fd72, %fd73, %fd71;
	add.s32 	%r49, %r46, 3;
	mul.wide.u32 	%rd50, %r49, 8;
	add.s64 	%rd51, %rd2, %rd50;
	ld.global.f64 	%fd75, [%rd51];
	ld.global.f64 	%fd76, [%rd45+24];
	fma.rn.f64 	%fd77, %fd75, %fd76, %fd74;
	add.s32 	%r50, %r46, 4;
	mul.wide.u32 	%rd52, %r50, 8;
	add.s64 	%rd53, %rd2, %rd52;
	ld.global.f64 	%fd78, [%rd53];
	ld.global.f64 	%fd79, [%rd45+32];
	fma.rn.f64 	%fd80, %fd78, %fd79, %fd77;
	add.s32 	%r51, %r46, 5;
	mul.wide.u32 	%rd54, %r51, 8;
	add.s64 	%rd55, %rd2, %rd54;
	ld.global.f64 	%fd81, [%rd55];
	ld.global.f64 	%fd82, [%rd45+40];
	fma.rn.f64 	%fd83, %fd81, %fd82, %fd80;
	add.s32 	%r52, %r46, 6;
	mul.wide.u32 	%rd56, %r52, 8;
	add.s64 	%rd57, %rd2, %rd56;
	ld.global.f64 	%fd84, [%rd57];
	ld.global.f64 	%fd85, [%rd45+48];
	fma.rn.f64 	%fd86, %fd84, %fd85, %fd83;
	add.s32 	%r53, %r46, 7;
	mul.wide.u32 	%rd58, %r53, 8;
	add.s64 	%rd59, %rd2, %rd58;
	ld.global.f64 	%fd87, [%rd59];
	ld.global.f64 	%fd88, [%rd45+56];
	fma.rn.f64 	%fd114, %fd87, %fd88, %fd86;
	add.s32 	%r64, %r64, 8;
$L__BB2_10:
	setp.eq.s32 	%p7, %r7, 0;
	@%p7 bra 	$L__BB2_17;
	setp.lt.u32 	%p8, %r8, 3;
	@%p8 bra 	$L__BB2_13;
	add.s32 	%r54, %r64, %r12;
	mul.wide.u32 	%rd60, %r54, 8;
	add.s64 	%rd61, %rd2, %rd60;
	ld.global.f64 	%fd90, [%rd61];
	mul.wide.u32 	%rd62, %r64, 8;
	add.s64 	%rd63, %rd1, %rd62;
	ld.global.f64 	%fd91, [%rd63];
	fma.rn.f64 	%fd92, %fd90, %fd91, %fd114;
	add.s32 	%r55, %r54, 1;
	mul.wide.u32 	%rd64, %r55, 8;
	add.s64 	%rd65, %rd2, %rd64;
	ld.global.f64 	%fd93, [%rd65];
	ld.global.f64 	%fd94, [%rd63+8];
	fma.rn.f64 	%fd95, %fd93, %fd94, %fd92;
	add.s32 	%r56, %r54, 2;
	mul.wide.u32 	%rd66, %r56, 8;
	add.s64 	%rd67, %rd2, %rd66;
	ld.global.f64 	%fd96, [%rd67];
	ld.global.f64 	%fd97, [%rd63+16];
	fma.rn.f64 	%fd98, %fd96, %fd97, %fd95;
	add.s32 	%r57, %r54, 3;
	mul.wide.u32 	%rd68, %r57, 8;
	add.s64 	%rd69, %rd2, %rd68;
	ld.global.f64 	%fd99, [%rd69];
	ld.global.f64 	%fd100, [%rd63+24];
	fma.rn.f64 	%fd114, %fd99, %fd100, %fd98;
	add.s32 	%r64, %r64, 4;
$L__BB2_13:
	setp.eq.s32 	%p9, %r10, 0;
	@%p9 bra 	$L__BB2_17;
	setp.eq.s32 	%p10, %r10, 1;
	add.s32 	%r20, %r64, %r12;
	mul.wide.u32 	%rd70, %r20, 8;
	add.s64 	%rd71, %rd2, %rd70;
	ld.global.f64 	%fd101, [%rd71];
	mul.wide.u32 	%rd72, %r64, 8;
	add.s64 	%rd4, %rd1, %rd72;
	ld.global.f64 	%fd102, [%rd4];
	fma.rn.f64 	%fd114, %fd101, %fd102, %fd114;
	@%p10 bra 	$L__BB2_17;
	setp.eq.s32 	%p11, %r10, 2;
	add.s32 	%r58, %r20, 1;
	mul.wide.u32 	%rd73, %r58, 8;
	add.s64 	%rd74, %rd2, %rd73;
	ld.global.f64 	%fd103, [%rd74];
	ld.global.f64 	%fd104, [%rd4+8];
	fma.rn.f64 	%fd114, %fd103, %fd104, %fd114;
	@%p11 bra 	$L__BB2_17;
	add.s32 	%r59, %r20, 2;
	mul.wide.u32 	%rd75, %r59, 8;
	add.s64 	%rd76, %rd2, %rd75;
	ld.global.f64 	%fd105, [%rd76];
	ld.global.f64 	%fd106, [%rd4+16];
	fma.rn.f64 	%fd114, %fd105, %fd106, %fd114;
$L__BB2_17:
	mul.wide.u32 	%rd77, %r60, 8;
	add.s64 	%rd78, %rd3, %rd77;
	st.global.f64 	[%rd78], %fd114;
	add.s32 	%r60, %r60, %r2;
	setp.lt.u32 	%p12, %r60, %r22;
	@%p12 bra 	$L__BB2_4;
$L__BB2_18:
	ret;

}
	// .globl	_Z20A_times_x_kernel_optPdS_S_jj
.visible .entry _Z20A_times_x_kernel_optPdS_S_jj(
	.param .u64 .ptr .align 1 _Z20A_times_x_kernel_optPdS_S_jj_param_0,
	.param .u64 .ptr .align 1 _Z20A_times_x_kernel_optPdS_S_jj_param_1,
	.param .u64 .ptr .align 1 _Z20A_times_x_kernel_optPdS_S_jj_param_2,
	.param .u32 _Z20A_times_x_kernel_optPdS_S_jj_param_3,
	.param .u32 _Z20A_times_x_kernel_optPdS_S_jj_param_4
)
{


	ret;

}


// ===== COMPILED SASS (sm_100) =====

	.target	sm_100

	.elftype	@"ET_EXEC"


//--------------------- .note.nv.tkinfo           --------------------------
	.section	.note.nv.tkinfo,"",@"SHT_NOTE"
	.sectionflags	@"SHF_NOTE_NV_TKINFO"
	.tkinfo
        /*0018*/ 	.word	0x00000002
        /*0030*/ 	.string	""
        /*0030*/ 	.string	"ptxas"
        /*0030*/ 	.string	"Cuda compilation tools, release 13.0, V13.0.88"
        /*0030*/ 	.string	"Build cuda_13.0.r13.0/compiler.36424714_0"
        /*0030*/ 	.string	"-arch sm_100 -m 64 "



//--------------------- .note.nv.cuinfo           --------------------------
	.section	.note.nv.cuinfo,"",@"SHT_NOTE"
	.sectionflags	@"SHF_NOTE_NV_CUINFO"
        /*0018*/ 	.short	0x0002
        /*001a*/ 	.short	0x0064
        /*001c*/ 	.short	0x0082
	.zero		2


//--------------------- .nv.info                  --------------------------
	.section	.nv.info,"",@"SHT_CUDA_INFO"
	.align	4


	//----- nvinfo : EIATTR_REGCOUNT
	.align		4
        /*0000*/ 	.byte	0x04, 0x2f
        /*0002*/ 	.short	(.L_1 - .L_0)
	.align		4
.L_0:
        /*0004*/ 	.word	index@(_Z12daxpy_kerneldPdS_j)
        /*0008*/ 	.word	0x00000012


	//----- nvinfo : EIATTR_FRAME_SIZE
	.align		4
.L_1:
        /*000c*/ 	.byte	0x04, 0x11
        /*000e*/ 	.short	(.L_3 - .L_2)
	.align		4
.L_2:
        /*0010*/ 	.word	index@(_Z12daxpy_kerneldPdS_j)
        /*0014*/ 	.word	0x00000000


	//----- nvinfo : EIATTR_REGCOUNT
	.align		4
.L_3:
        /*0018*/ 	.byte	0x04, 0x2f
        /*001a*/ 	.short	(.L_5 - .L_4)
	.align		4
.L_4:
        /*001c*/ 	.word	index@(_Z24vec_dot_kernel_optimizedPdS_jS_)
        /*0020*/ 	.word	0x00000014


	//----- nvinfo : EIATTR_FRAME_SIZE
	.align		4
.L_5:
        /*0024*/ 	.byte	0x04, 0x11
        /*0026*/ 	.short	(.L_7 - .L_6)
	.align		4
.L_6:
        /*0028*/ 	.word	index@(_Z24vec_dot_kernel_optimizedPdS_jS_)
        /*002c*/ 	.word	0x00000000


	//----- nvinfo : EIATTR_REGCOUNT
	.align		4
.L_7:
        /*0030*/ 	.byte	0x04, 0x2f
        /*0032*/ 	.short	(.L_9 - .L_8)
	.align		4
.L_8:
        /*0034*/ 	.word	index@(_Z16A_times_x_kernelPdS_S_jj)
        /*0038*/ 	.word	0x00000020


	//----- nvinfo : EIATTR_FRAME_SIZE
	.align		4
.L_9:
        /*003c*/ 	.byte	0x04, 0x11
        /*003e*/ 	.short	(.L_11 - .L_10)
	.align		4
.L_10:
        /*0040*/ 	.word	index@(_Z16A_times_x_kernelPdS_S_jj)
        /*0044*/ 	.word	0x00000000


	//----- nvinfo : EIATTR_REGCOUNT
	.align		4
.L_11:
        /*0048*/ 	.byte	0x04, 0x2f
        /*004a*/ 	.short	(.L_13 - .L_12)
	.align		4
.L_12:
        /*004c*/ 	.word	index@(_Z20A_times_x_kernel_optPdS_S_jj)
        /*0050*/ 	.word	0x00000004


	//----- nvinfo : EIATTR_FRAME_SIZE
	.align		4
.L_13:
        /*0054*/ 	.byte	0x04, 0x11
        /*0056*/ 	.short	(.L_15 - .L_14)
	.align		4
.L_14:
        /*0058*/ 	.word	index@(_Z20A_times_x_kernel_optPdS_S_jj)
        /*005c*/ 	.word	0x00000000


	//----- nvinfo : EIATTR_MIN_STACK_SIZE
	.align		4
.L_15:
        /*0060*/ 	.byte	0x04, 0x12
        /*0062*/ 	.short	(.L_17 - .L_16)
	.align		4
.L_16:
        /*0064*/ 	.word	index@(_Z20A_times_x_kernel_optPdS_S_jj)
        /*0068*/ 	.word	0x00000000


	//----- nvinfo : EIATTR_MIN_STACK_SIZE
	.align		4
.L_17:
        /*006c*/ 	.byte	0x04, 0x12
        /*006e*/ 	.short	(.L_19 - .L_18)
	.align		4
.L_18:
        /*0070*/ 	.word	index@(_Z16A_times_x_kernelPdS_S_jj)
        /*0074*/ 	.word	0x00000000


	//----- nvinfo : EIATTR_MIN_STACK_SIZE
	.align		4
.L_19:
        /*0078*/ 	.byte	0x04, 0x12
        /*007a*/ 	.short	(.L_21 - .L_20)
	.align		4
.L_20:
        /*007c*/ 	.word	index@(_Z24vec_dot_kernel_optimizedPdS_jS_)
        /*0080*/ 	.word	0x00000000


	//----- nvinfo : EIATTR_MIN_STACK_SIZE
	.align		4
.L_21:
        /*0084*/ 	.byte	0x04, 0x12
        /*0086*/ 	.short	(.L_23 - .L_22)
	.align		4
.L_22:
        /*0088*/ 	.word	index@(_Z12daxpy_kerneldPdS_j)
        /*008c*/ 	.word	0x00000000
.L_23:


//--------------------- .nv.compat                --------------------------
	.section	.nv.compat,"",@"SHT_CUDA_COMPAT_INFO"
	.align	4
        /*0000*/ 	.byte	0x02, 0x09, 0x00, 0x00, 0x02, 0x02, 0x01, 0x00, 0x02, 0x05, 0x05, 0x00, 0x03, 0x07, 0x01, 0x01
        /*0010*/ 	.byte	0x02, 0x03, 0x00, 0x00, 0x02, 0x06, 0x01, 0x00, 0x04, 0x0b, 0x08, 0x00, 0x01, 0x00, 0x00, 0x00
        /*0020*/ 	.byte	0x00, 0x00, 0x00, 0x00


//--------------------- .nv.info._Z20A_times_x_kernel_optPdS_S_jj --------------------------
	.section	.nv.info._Z20A_times_x_kernel_optPdS_S_jj,"",@"SHT_CUDA_INFO"
	.sectionflags	@""
	.align	4


	//----- nvinfo : EIATTR_CUDA_API_VERSION
	.align		4
        /*0000*/ 	.byte	0x04, 0x37
        /*0002*/ 	.short	(.L_25 - .L_24)
.L_24:
        /*0004*/ 	.word	0x00000082


	//----- nvinfo : EIATTR_KPARAM_INFO
	.align		4
.L_25:
        /*0008*/ 	.byte	0x04, 0x17
        /*000a*/ 	.short	(.L_27 - .L_26)
.L_26:
        /*000c*/ 	.word	0x00000000
        /*0010*/ 	.short	0x0004
        /*0012*/ 	.short	0x001c
        /*0014*/ 	.byte	0x00, 0xf0, 0x11, 0x00


	//----- nvinfo : EIATTR_KPARAM_INFO
	.align		4
.L_27:
        /*0018*/ 	.byte	0x04, 0x17
        /*001a*/ 	.short	(.L_29 - .L_28)
.L_28:
        /*001c*/ 	.word	0x00000000
        /*0020*/ 	.short	0x0003
        /*0022*/ 	.short	0x0018
        /*0024*/ 	.byte	0x00, 0xf0, 0x11, 0x00


	//----- nvinfo : EIATTR_KPARAM_INFO
	.align		4
.L_29:
        /*0028*/ 	.byte	0x04, 0x17
        /*002a*/ 	.short	(.L_31 - .L_30)
.L_30:
        /*002c*/ 	.word	0x00000000
        /*0030*/ 	.short	0x0002
        /*0032*/ 	.short	0x0010
        /*0034*/ 	.byte	0x00, 0xf5, 0x21, 0x00


	//----- nvinfo : EIATTR_KPARAM_INFO
	.align		4
.L_31:
        /*0038*/ 	.byte	0x04, 0x17
        /*003a*/ 	.short	(.L_33 - .L_32)
.L_32:
        /*003c*/ 	.word	0x00000000
        /*0040*/ 	.short	0x0001
        /*0042*/ 	.short	0x0008
        /*0044*/ 	.byte	0x00, 0xf5, 0x21, 0x00


	//----- nvinfo : EIATTR_KPARAM_INFO
	.align		4
.L_33:
        /*0048*/ 	.byte	0x04, 0x17
        /*004a*/ 	.short	(.L_35 - .L_34)
.L_34:
        /*004c*/ 	.word	0x00000000
        /*0050*/ 	.short	0x0000
        /*0052*/ 	.short	0x0000
        /*0054*/ 	.byte	0x00, 0xf5, 0x21, 0x00


	//----- nvinfo : EIATTR_SPARSE_MMA_MASK
	.align		4
.L_35:
        /*0058*/ 	.byte	0x03, 0x50
        /*005a*/ 	.short	0x0000


	//----- nvinfo : EIATTR_MAXREG_COUNT
	.align		4
        /*005c*/ 	.byte	0x03, 0x1b
        /*005e*/ 	.short	0x00ff


	//----- nvinfo : EIATTR_MERCURY_ISA_VERSION
	.align		4
        /*0060*/ 	.byte	0x03, 0x5f
        /*0062*/ 	.short	0x0101


	//----- nvinfo : EIATTR_VRC_CTA_INIT_COUNT
	.align		4
        /*0064*/ 	.byte	0x02, 0x4a
	.zero		1
	.zero		1


	//----- nvinfo : EIATTR_EXIT_INSTR_OFFSETS
	.align		4
        /*0068*/ 	.byte	0x04, 0x1c
        /*006a*/ 	.short	(.L_37 - .L_36)


	//   ....[0]....
.L_36:
        /*006c*/ 	.word	0x00000010


	//----- nvinfo : EIATTR_CBANK_PARAM_SIZE
	.align		4
.L_37:
        /*0070*/ 	.byte	0x03, 0x19
        /*0072*/ 	.short	0x0020


	//----- nvinfo : EIATTR_PARAM_CBANK
	.align		4
        /*0074*/ 	.byte	0x04, 0x0a
        /*0076*/ 	.short	(.L_39 - .L_38)
	.align		4
.L_38:
        /*0078*/ 	.word	index@(.nv.constant0._Z20A_times_x_kernel_optPdS_S_jj)
        /*007c*/ 	.short	0x0380
        /*007e*/ 	.short	0x0020


	//----- nvinfo : EIATTR_SW_WAR
	.align		4
.L_39:
        /*0080*/ 	.byte	0x04, 0x36
        /*0082*/ 	.short	(.L_41 - .L_40)
.L_40:
        /*0084*/ 	.word	0x00000008
.L_41:


//--------------------- .nv.info._Z16A_times_x_kernelPdS_S_jj --------------------------
	.section	.nv.info._Z16A_times_x_kernelPdS_S_jj,"",@"SHT_CUDA_INFO"
	.sectionflags	@""
	.align	4


	//----- nvinfo : EIATTR_CUDA_API_VERSION
	.align		4
        /*0000*/ 	.byte	0x04, 0x37
        /*0002*/ 	.short	(.L_43 - .L_42)
.L_42:
        /*0004*/ 	.word	0x00000082


	//----- nvinfo : EIATTR_KPARAM_INFO
	.align		4
.L_43:
        /*0008*/ 	.byte	0x04, 0x17
        /*000a*/ 	.short	(.L_45 - .L_44)
.L_44:
        /*000c*/ 	.word	0x00000000
        /*0010*/ 	.short	0x0004
        /*0012*/ 	.short	0x001c
        /*0014*/ 	.byte	0x00, 0xf0, 0x11, 0x00


	//----- nvinfo : EIATTR_KPARAM_INFO
	.align		4
.L_45:
        /*0018*/ 	.byte	0x04, 0x17
        /*001a*/ 	.short	(.L_47 - .L_46)
.L_46:
        /*001c*/ 	.word	0x00000000
        /*0020*/ 	.short	0x0003
        /*0022*/ 	.short	0x0018
        /*0024*/ 	.byte	0x00, 0xf0, 0x11, 0x00


	//----- nvinfo : EIATTR_KPARAM_INFO
	.align		4
.L_47:
        /*0028*/ 	.byte	0x04, 0x17
        /*002a*/ 	.short	(.L_49 - .L_48)
.L_48:
        /*002c*/ 	.word	0x00000000
        /*0030*/ 	.short	0x0002
        /*0032*/ 	.short	0x0010
        /*0034*/ 	.byte	0x00, 0xf5, 0x21, 0x00


	//----- nvinfo : EIATTR_KPARAM_INFO
	.align		4
.L_49:
        /*0038*/ 	.byte	0x04, 0x17
        /*003a*/ 	.short	(.L_51 - .L_50)
.L_50:
        /*003c*/ 	.word	0x00000000
        /*0040*/ 	.short	0x0001
        /*0042*/ 	.short	0x0008
        /*0044*/ 	.byte	0x00, 0xf5, 0x21, 0x00


	//----- nvinfo : EIATTR_KPARAM_INFO
	.align		4
.L_51:
        /*0048*/ 	.byte	0x04, 0x17
        /*004a*/ 	.short	(.L_53 - .L_52)
.L_52:
        /*004c*/ 	.word	0x00000000
        /*0050*/ 	.short	0x0000
        /*0052*/ 	.short	0x0000
        /*0054*/ 	.byte	0x00, 0xf5, 0x21, 0x00


	//----- nvinfo : EIATTR_SPARSE_MMA_MASK
	.align		4
.L_53:
        /*0058*/ 	.byte	0x03, 0x50
        /*005a*/ 	.short	0x0000


	//----- nvinfo : EIATTR_MAXREG_COUNT
	.align		4
        /*005c*/ 	.byte	0x03, 0x1b
        /*005e*/ 	.short	0x00ff


	//----- nvinfo : EIATTR_MERCURY_ISA_VERSION
	.align		4
        /*0060*/ 	.byte	0x03, 0x5f
        /*0062*/ 	.short	0x0101


	//----- nvinfo : EIATTR_VRC_CTA_INIT_COUNT
	.align		4
        /*0064*/ 	.byte	0x02, 0x4a
	.zero		1
	.zero		1


	//----- nvinfo : EIATTR_EXIT_INSTR_OFFSETS
	.align		4
        /*0068*/ 	.byte	0x04, 0x1c
        /*006a*/ 	.short	(.L_55 - .L_54)


	//   ....[0]....
.L_54:
        /*006c*/ 	.word	0x00000090


	//   ....[1]....
        /*0070*/ 	.word	0x00000140


	//   ....[2]....
        /*0074*/ 	.word	0x00000e30


	//----- nvinfo : EIATTR_CRS_STACK_SIZE
	.align		4
.L_55:
        /*0078*/ 	.byte	0x04, 0x1e
        /*007a*/ 	.short	(.L_57 - .L_56)
.L_56:
        /*007c*/ 	.word	0x00000000


	//----- nvinfo : EIATTR_CBANK_PARAM_SIZE
	.align		4
.L_57:
        /*0080*/ 	.byte	0x03, 0x19
        /*0082*/ 	.short	0x0020


	//----- nvinfo : EIATTR_PARAM_CBANK
	.align		4
        /*0084*/ 	.byte	0x04, 0x0a
        /*0086*/ 	.short	(.L_59 - .L_58)
	.align		4
.L_58:
        /*0088*/ 	.word	index@(.nv.constant0._Z16A_times_x_kernelPdS_S_jj)
        /*008c*/ 	.short	0x0380
        /*008e*/ 	.short	0x0020


	//----- nvinfo : EIATTR_SW_WAR
	.align		4
.L_59:
        /*0090*/ 	.byte	0x04, 0x36
        /*0092*/ 	.short	(.L_61 - .L_60)
.L_60:
        /*0094*/ 	.word	0x00000008
.L_61:


//--------------------- .nv.info._Z24vec_dot_kernel_optimizedPdS_jS_ --------------------------
	.section	.nv.info._Z24vec_dot_kernel_optimizedPdS_jS_,"",@"SHT_CUDA_INFO"
	.sectionflags	@""
	.align	4


	//----- nvinfo : EIATTR_CUDA_API_VERSION
	.align		4
        /*0000*/ 	.byte	0x04, 0x37
        /*0002*/ 	.short	(.L_63 - .L_62)
.L_62:
        /*0004*/ 	.word	0x00000082


	//----- nvinfo : EIATTR_KPARAM_INFO
	.align		4
.L_63:
        /*0008*/ 	.byte	0x04, 0x17
        /*000a*/ 	.short	(.L_65 - .L_64)
.L_64:
        /*000c*/ 	.word	0x00000000
        /*0010*/ 	.short	0x0003
        /*0012*/ 	.short	0x0018
        /*0014*/ 	.byte	0x00, 0xf5, 0x21, 0x00


	//----- nvinfo : EIATTR_KPARAM_INFO
	.align		4
.L_65:
        /*0018*/ 	.byte	0x04, 0x17
        /*001a*/ 	.short	(.L_67 - .L_66)
.L_66:
        /*001c*/ 	.word	0x00000000
        /*0020*/ 	.short	0x0002
        /*0022*/ 	.short	0x0010
        /*0024*/ 	.byte	0x00, 0xf0, 0x11, 0x00


	//----- nvinfo : EIATTR_KPARAM_INFO
	.align		4
.L_67:
        /*0028*/ 	.byte	0x04, 0x17
        /*002a*/ 	.short	(.L_69 - .L_68)
.L_68:
        /*002c*/ 	.word	0x00000000
        /*0030*/ 	.short	0x0001
        /*0032*/ 	.short	0x0008
        /*0034*/ 	.byte	0x00, 0xf5, 0x21, 0x00


	//----- nvinfo : EIATTR_KPARAM_INFO
	.align		4
.L_69:
        /*0038*/ 	.byte	0x04, 0x17
        /*003a*/ 	.short	(.L_71 - .L_70)
.L_70:
        /*003c*/ 	.word	0x00000000
        /*0040*/ 	.short	0x0000
        /*0042*/ 	.short	0x0000
        /*0044*/ 	.byte	0x00, 0xf5, 0x21, 0x00


	//----- nvinfo : EIATTR_SPARSE_MMA_MASK
	.align		4
.L_71:
        /*0048*/ 	.byte	0x03, 0x50
        /*004a*/ 	.short	0x0000


	//----- nvinfo : EIATTR_MAXREG_COUNT
	.align		4
        /*004c*/ 	.byte	0x03, 0x1b
        /*004e*/ 	.short	0x00ff


	//----- nvinfo : EIATTR_NUM_BARRIERS
	.align		4
        /*0050*/ 	.byte	0x02, 0x4c
        /*0052*/ 	.byte	0x01
	.zero		1


	//----- nvinfo : EIATTR_MERCURY_ISA_VERSION
	.align		4
        /*0054*/ 	.byte	0x03, 0x5f
        /*0056*/ 	.short	0x0101


	//----- nvinfo : EIATTR_VRC_CTA_INIT_COUNT
	.align		4
        /*0058*/ 	.byte	0x02, 0x4a
	.zero		1
	.zero		1


	//----- nvinfo : EIATTR_EXIT_INSTR_OFFSETS
	.align		4
        /*005c*/ 	.byte	0x04, 0x1c
        /*005e*/ 	.short	(.L_73 - .L_72)


	//   ....[0]....
.L_72:
        /*0060*/ 	.word	0x00000380


	//----- nvinfo : EIATTR_CRS_STACK_SIZE
	.align		4
.L_73:
        /*0064*/ 	.byte	0x04, 0x1e
        /*0066*/ 	.short	(.L_75 - .L_74)
.L_74:
        /*0068*/ 	.word	0x00000000


	//----- nvinfo : EIATTR_CBANK_PARAM_SIZE
	.align		4
.L_75:
        /*006c*/ 	.byte	0x03, 0x19
        /*006e*/ 	.short	0x0020


	//----- nvinfo : EIATTR_PARAM_CBANK
	.align		4
        /*0070*/ 	.byte	0x04, 0x0a
        /*0072*/ 	.short	(.L_77 - .L_76)
	.align		4
.L_76:
        /*0074*/ 	.word	index@(.nv.constant0._Z24vec_dot_kernel_optimizedPdS_jS_)
        /*0078*/ 	.short	0x0380
        /*007a*/ 	.short	0x0020


	//----- nvinfo : EIATTR_SW_WAR
	.align		4
.L_77:
        /*007c*/ 	.byte	0x04, 0x36
        /*007e*/ 	.short	(.L_79 - .L_78)
.L_78:
        /*0080*/ 	.word	0x00000008
.L_79:


//--------------------- .nv.info._Z12daxpy_kerneldPdS_j --------------------------
	.section	.nv.info._Z12daxpy_kerneldPdS_j,"",@"SHT_CUDA_INFO"
	.sectionflags	@""
	.align	4


	//----- nvinfo : EIATTR_CUDA_API_VERSION
	.align		4
        /*0000*/ 	.byte	0x04, 0x37
        /*0002*/ 	.short	(.L_81 - .L_80)
.L_80:
        /*0004*/ 	.word	0x00000082


	//----- nvinfo : EIATTR_KPARAM_INFO
	.align		4
.L_81:
        /*0008*/ 	.byte	0x04, 0x17
        /*000a*/ 	.short	(.L_83 - .L_82)
.L_82:
        /*000c*/ 	.word	0x00000000
        /*0010*/ 	.short	0x0003
        /*0012*/ 	.short	0x0018
        /*0014*/ 	.byte	0x00, 0xf0, 0x11, 0x00


	//----- nvinfo : EIATTR_KPARAM_INFO
	.align		4
.L_83:
        /*0018*/ 	.byte	0x04, 0x17
        /*001a*/ 	.short	(.L_85 - .L_84)
.L_84:
        /*001c*/ 	.word	0x00000000
        /*0020*/ 	.short	0x0002
        /*0022*/ 	.short	0x0010
        /*0024*/ 	.byte	0x00, 0xf5, 0x21, 0x00


	//----- nvinfo : EIATTR_KPARAM_INFO
	.align		4
.L_85:
        /*0028*/ 	.byte	0x04, 0x17
        /*002a*/ 	.short	(.L_87 - .L_86)
.L_86:
        /*002c*/ 	.word	0x00000000
        /*0030*/ 	.short	0x0001
        /*0032*/ 	.short	0x0008
        /*0034*/ 	.byte	0x00, 0xf5, 0x21, 0x00


	//----- nvinfo : EIATTR_KPARAM_INFO
	.align		4
.L_87:
        /*0038*/ 	.byte	0x04, 0x17
        /*003a*/ 	.short	(.L_89 - .L_88)
.L_88:
        /*003c*/ 	.word	0x00000000
        /*0040*/ 	.short	0x0000
        /*0042*/ 	.short	0x0000
        /*0044*/ 	.byte	0x00, 0xf0, 0x21, 0x00


	//----- nvinfo : EIATTR_SPARSE_MMA_MASK
	.align		4
.L_89:
        /*0048*/ 	.byte	0x03, 0x50
        /*004a*/ 	.short	0x0000


	//----- nvinfo : EIATTR_MAXREG_COUNT
	.align		4
        /*004c*/ 	.byte	0x03, 0x1b
        /*004e*/ 	.short	0x00ff


	//----- nvinfo : EIATTR_MERCURY_ISA_VERSION
	.align		4
        /*0050*/ 	.byte	0x03, 0x5f
        /*0052*/ 	.short	0x0101


	//----- nvinfo : EIATTR_VRC_CTA_INIT_COUNT
	.align		4
        /*0054*/ 	.byte	0x02, 0x4a
	.zero		1
	.zero		1


	//----- nvinfo : EIATTR_EXIT_INSTR_OFFSETS
	.align		4
        /*0058*/ 	.byte	0x04, 0x1c
        /*005a*/ 	.short	(.L_91 - .L_90)


	//   ....[0]....
.L_90:
        /*005c*/ 	.word	0x00000070


	//   ....[1]....
        /*0060*/ 	.word	0x00000170


	//----- nvinfo : EIATTR_CRS_STACK_SIZE
	.align		4
.L_91:
        /*0064*/ 	.byte	0x04, 0x1e
        /*0066*/ 	.short	(.L_93 - .L_92)
.L_92:
        /*0068*/ 	.word	0x00000000


	//----- nvinfo : EIATTR_CBANK_PARAM_SIZE
	.align		4
.L_93:
        /*006c*/ 	.byte	0x03, 0x19
        /*006e*/ 	.short	0x001c


	//----- nvinfo : EIATTR_PARAM_CBANK
	.align		4
        /*0070*/ 	.byte	0x04, 0x0a
        /*0072*/ 	.short	(.L_95 - .L_94)
	.align		4
.L_94:
        /*0074*/ 	.word	index@(.nv.constant0._Z12daxpy_kerneldPdS_j)
        /*0078*/ 	.short	0x0380
        /*007a*/ 	.short	0x001c


	//----- nvinfo : EIATTR_SW_WAR
	.align		4
.L_95:
        /*007c*/ 	.byte	0x04, 0x36
        /*007e*/ 	.short	(.L_97 - .L_96)
.L_96:
        /*0080*/ 	.word	0x00000008
.L_97:


//--------------------- .nv.callgraph             --------------------------
	.section	.nv.callgraph,"",@"SHT_CUDA_CALLGRAPH"
	.align	4
	.sectionentsize	8
	.align		4
        /*0000*/ 	.word	0x00000000
	.align		4
        /*0004*/ 	.word	0xffffffff
	.align		4
        /*0008*/ 	.word	0x00000000
	.align		4
        /*000c*/ 	.word	0xfffffffe
	.align		4
        /*0010*/ 	.word	0x00000000
	.align		4
        /*0014*/ 	.word	0xfffffffd
	.align		4
        /*0018*/ 	.word	0x00000000
	.align		4
        /*001c*/ 	.word	0xfffffffc


//--------------------- .text._Z20A_times_x_kernel_optPdS_S_jj --------------------------
	.section	.text._Z20A_times_x_kernel_optPdS_S_jj,"ax",@progbits
	.align	128
        .global         _Z20A_times_x_kernel_optPdS_S_jj
        .type           _Z20A_times_x_kernel_optPdS_S_jj,@function
        .size           _Z20A_times_x_kernel_optPdS_S_jj,(.L_x_19 - _Z20A_times_x_kernel_optPdS_S_jj)
        .other          _Z20A_times_x_kernel_optPdS_S_jj,@"STO_CUDA_ENTRY STV_DEFAULT"
_Z20A_times_x_kernel_optPdS_S_jj:
.text._Z20A_times_x_kernel_optPdS_S_jj:
[----:B------:R-:W-:Y:S01]  /*0000*/  LDC R1, c[0x0][0x37c] ;  /* 0x0000df00ff017b82 */ /* 0x000fe20000000800 */
[----:B------:R-:W-:Y:S05]  /*0010*/  EXIT ;  /* 0x000000000000794d */ /* 0x000fea0003800000 */
.L_x_0:
[----:B------:R-:W-:-:S00]  /*0020*/  BRA `(.L_x_0) ;  /* 0xfffffffc00fc7947 */ /* 0x000fc0000383ffff */
[----:B------:R-:W-:-:S00]  /*0030*/  NOP ;  /* 0x0000000000007918 */ /* 0x000fc00000000000 */
        /* <DEDUP_REMOVED lines=12> */
.L_x_19:


//--------------------- .text._Z16A_times_x_kernelPdS_S_jj --------------------------
	.section	.text._Z16A_times_x_kernelPdS_S_jj,"ax",@progbits
	.align	128
        .global         _Z16A_times_x_kernelPdS_S_jj
        .type           _Z16A_times_x_kernelPdS_S_jj,@function
        .size           _Z16A_times_x_kernelPdS_S_jj,(.L_x_20 - _Z16A_times_x_kernelPdS_S_jj)
        .other          _Z16A_times_x_kernelPdS_S_jj,@"STO_CUDA_ENTRY STV_DEFAULT"
_Z16A_times_x_kernelPdS_S_jj:
.text._Z16A_times_x_kernelPdS_S_jj:
[----:B------:R-:W-:Y:S01]  /*0000*/  LDC R1, c[0x0][0x37c] ;  /* 0x0000df00ff017b82 */ /* 0x000fe20000000800 */
[----:B------:R-:W0:Y:S07]  /*0010*/  S2R R3, SR_TID.X ;  /* 0x0000000000037919 */ /* 0x000e2e0000002100 */
[----:B------:R-:W0:Y:S01]  /*0020*/  S2UR UR4, SR_CTAID.X ;  /* 0x00000000000479c3 */ /* 0x000e220000002500 */
[----:B------:R-:W1:Y:S07]  /*0030*/  LDCU UR6, c[0x0][0x398] ;  /* 0x00007300ff0677ac */ /* 0x000e6e0008000800 */
[----:B------:R-:W0:Y:S01]  /*0040*/  LDC R0, c[0x0][0x360] ;  /* 0x0000d800ff007b82 */ /* 0x000e220000000800 */
[----:B------:R-:W2:Y:S01]  /*0050*/  LDCU UR5, c[0x0][0x370] ;  /* 0x00006e00ff0577ac */ /* 0x000ea20008000800 */
[----:B0-----:R-:W-:-:S02]  /*0060*/  IMAD R3, R0, UR4, R3 ;  /* 0x0000000400037c24 */ /* 0x001fc4000f8e0203 */
[----:B--2---:R-:W-:-:S03]  /*0070*/  IMAD R0, R0, UR5, RZ ;  /* 0x0000000500007c24 */ /* 0x004fc6000f8e02ff */
[----:B-1----:R-:W-:-:S13]  /*0080*/  ISETP.GE.U32.AND P0, PT, R3, UR6, PT ;  /* 0x0000000603007c0c */ /* 0x002fda000bf06070 */
[----:B------:R-:W-:Y:S05]  /*0090*/  @P0 EXIT ;  /* 0x000000000000094d */ /* 0x000fea0003800000 */
[----:B------:R-:W0:Y:S01]  /*00a0*/  LDC R6, c[0x0][0x39c] ;  /* 0x0000e700ff067b82 */ /* 0x000e220000000800 */
[----:B------:R-:W1:Y:S01]  /*00b0*/  LDCU.64 UR4, c[0x0][0x358] ;  /* 0x00006b00ff0477ac */ /* 0x000e620008000a00 */
[----:B0-----:R-:W-:-:S13]  /*00c0*/  ISETP.NE.AND P0, PT, R6, RZ, PT ;  /* 0x000000ff0600720c */ /* 0x001fda0003f05270 */
[----:B-1----:R-:W-:Y:S05]  /*00d0*/  @P0 BRA `(.L_x_1) ;  /* 0x00000000001c0947 */ /* 0x002fea0003800000 */
[----:B------:R-:W0:Y:S02]  /*00e0*/  LDC.64 R6, c[0x0][0x390] ;  /* 0x0000e400ff067b82 */ /* 0x000e240000000a00 */
.L_x_2:
[----:B0-----:R-:W-:Y:S01]  /*00f0*/  IMAD.WIDE.U32 R4, R3, 0x8, R6 ;  /* 0x0000000803047825 */ /* 0x001fe200078e0006 */
[----:B------:R-:W-:-:S04]  /*0100*/  IADD3 R3, PT, PT, R0, R3, RZ ;  /* 0x0000000300037210 */ /* 0x000fc80007ffe0ff */
[----:B------:R1:W-:Y:S01]  /*0110*/  STG.E.64 desc[UR4][R4.64], RZ ;  /* 0x000000ff04007986 */ /* 0x0003e2000c101b04 */
[----:B------:R-:W-:-:S13]  /*0120*/  ISETP.GE.U32.AND P0, PT, R3, UR6, PT ;  /* 0x0000000603007c0c */ /* 0x000fda000bf06070 */
[----:B-1----:R-:W-:Y:S05]  /*0130*/  @!P0 BRA `(.L_x_2) ;  /* 0xfffffffc00ec8947 */ /* 0x002fea000383ffff */
[----:B------:R-:W-:Y:S05]  /*0140*/  EXIT ;  /* 0x000000000000794d */ /* 0x000fea0003800000 */
.L_x_1:
[C---:B------:R-:W-:Y:S02]  /*0150*/  LOP3.LUT R2, R6.reuse, 0xf, RZ, 0xc0, !PT ;  /* 0x0000000f06027812 */ /* 0x040fe400078ec0ff */
[----:B------:R-:W-:Y:S02]  /*0160*/  LOP3.LUT R4, R6, 0x7, RZ, 0xc0, !PT ;  /* 0x0000000706047812 */ /* 0x000fe400078ec0ff */
[----:B------:R-:W-:Y:S02]  /*0170*/  IADD3 R5, PT, PT, R2, -0x1, RZ ;  /* 0xffffffff02057810 */ /* 0x000fe40007ffe0ff */
[----:B------:R-:W-:Y:S02]  /*0180*/  IADD3 R7, PT, PT, R4, -0x1, RZ ;  /* 0xffffffff04077810 */ /* 0x000fe40007ffe0ff */
[----:B------:R-:W-:Y:S02]  /*0190*/  ISETP.GE.U32.AND P0, PT, R5, 0x7, PT ;  /* 0x000000070500780c */ /* 0x000fe40003f06070 */
[----:B------:R-:W-:-:S02]  /*01a0*/  LOP3.LUT R5, R6, 0xfffffff0, RZ, 0xc0, !PT ;  /* 0xfffffff006057812 */ /* 0x000fc400078ec0ff */
[----:B------:R-:W-:Y:S02]  /*01b0*/  ISETP.GE.U32.AND P1, PT, R7, 0x3, PT ;  /* 0x000000030700780c */ /* 0x000fe40003f26070 */
[----:B------:R-:W-:-:S11]  /*01c0*/  LOP3.LUT R6, R6, 0x3, RZ, 0xc0, !PT ;  /* 0x0000000306067812 */ /* 0x000fd600078ec0ff */
.L_x_8:
[----:B------:R-:W0:Y:S01]  /*01d0*/  LDC R24, c[0x0][0x39c] ;  /* 0x0000e700ff187b82 */ /* 0x000e220000000800 */
[----:B------:R-:W-:Y:S01]  /*01e0*/  HFMA2 R7, -RZ, RZ, 0, 0 ;  /* 0x00000000ff077431 */ /* 0x000fe200000001ff */
[----:B------:R-:W-:Y:S02]  /*01f0*/  CS2R R18, SRZ ;  /* 0x0000000000127805 */ /* 0x000fe4000001ff00 */
[----:B0-----:R-:W-:-:S13]  /*0200*/  ISETP.GE.U32.AND P2, PT, R24, 0x10, PT ;  /* 0x000000101800780c */ /* 0x001fda0003f46070 */
[----:B------:R-:W-:Y:S05]  /*0210*/  @!P2 BRA `(.L_x_3) ;  /* 0x000000040064a947 */ /* 0x000fea0003800000 */
[----:B------:R-:W-:Y:S02]  /*0220*/  MOV R26, RZ ;  /* 0x000000ff001a7202 */ /* 0x000fe40000000f00 */
[----:B------:R-:W-:-:S07]  /*0230*/  CS2R R18, SRZ ;  /* 0x0000000000127805 */ /* 0x000fce000001ff00 */
.L_x_4:
[----:B------:R-:W0:Y:S01]  /*0240*/  LDC.64 R10, c[0x0][0x380] ;  /* 0x0000e000ff0a7b82 */ /* 0x000e220000000a00 */
[----:B------:R-:W-:-:S07]  /*0250*/  IMAD R7, R3, R24, R26 ;  /* 0x0000001803077224 */ /* 0x000fce00078e021a */
[----:B------:R-:W1:Y:S01]  /*0260*/  LDC.64 R8, c[0x0][0x388] ;  /* 0x0000e200ff087b82 */ /* 0x000e620000000a00 */
[----:B0-----:R-:W-:-:S05]  /*0270*/  IMAD.WIDE.U32 R28, R7, 0x8, R10 ;  /* 0x00000008071c7825 */ /* 0x001fca00078e000a */
[----:B------:R-:W2:Y:S01]  /*0280*/  LDG.E.64 R16, desc[UR4][R28.64] ;  /* 0x000000041c107981 */ /* 0x000ea2000c1e1b00 */
[----:B-1----:R-:W-:-:S05]  /*0290*/  IMAD.WIDE.U32 R8, R26, 0x8, R8 ;  /* 0x000000081a087825 */ /* 0x002fca00078e0008 */
[----:B------:R-:W2:Y:S01]  /*02a0*/  LDG.E.64 R14, desc[UR4][R8.64] ;  /* 0x00000004080e7981 */ /* 0x000ea2000c1e1b00 */
[C---:B------:R-:W-:Y:S01]  /*02b0*/  VIADD R13, R7.reuse, 0x1 ;  /* 0x00000001070d7836 */ /* 0x040fe20000000000 */
[----:B------:R-:W-:Y:S02]  /*02c0*/  IADD3 R21, PT, PT, R7, 0x2, RZ ;  /* 0x0000000207157810 */ /* 0x000fe40007ffe0ff */
[----:B------:R-:W3:Y:S01]  /*02d0*/  LDG.E.64 R22, desc[UR4][R8.64+0x8] ;  /* 0x0000080408167981 */ /* 0x000ee2000c1e1b00 */
[----:B------:R-:W-:-:S06]  /*02e0*/  IMAD.WIDE.U32 R12, R13, 0x8, R10 ;  /* 0x000000080d0c7825 */ /* 0x000fcc00078e000a */
[----:B------:R-:W3:Y:S01]  /*02f0*/  LDG.E.64 R12, desc[UR4][R12.64] ;  /* 0x000000040c0c7981 */ /* 0x000ee2000c1e1b00 */
[----:B------:R-:W-:-:S06]  /*0300*/  IMAD.WIDE.U32 R20, R21, 0x8, R10 ;  /* 0x0000000815147825 */ /* 0x000fcc00078e000a */
[----:B------:R-:W4:Y:S01]  /*0310*/  LDG.E.64 R20, desc[UR4][R20.64] ;  /* 0x0000000414147981 */ /* 0x000f22000c1e1b00 */
[----:B--2---:R-:W-:-:S03]  /*0320*/  DFMA R18, R16, R14, R18 ;  /* 0x0000000e1012722b */ /* 0x004fc60000000012 */
[----:B------:R-:W4:Y:S01]  /*0330*/  LDG.E.64 R16, desc[UR4][R8.64+0x10] ;  /* 0x0000100408107981 */ /* 0x000f22000c1e1b00 */
[----:B------:R-:W-:-:S05]  /*0340*/  IADD3 R15, PT, PT, R7, 0x3, RZ ;  /* 0x00000003070f7810 */ /* 0x000fca0007ffe0ff */
[----:B------:R-:W-:Y:S01]  /*0350*/  IMAD.WIDE.U32 R14, R15, 0x8, R10 ;  /* 0x000000080f0e7825 */ /* 0x000fe200078e000a */
[----:B---3--:R-:W-:Y:S01]  /*0360*/  DFMA R22, R12, R22, R18 ;  /* 0x000000160c16722b */ /* 0x008fe20000000012 */
[----:B------:R-:W2:Y:S01]  /*0370*/  LDG.E.64 R18, desc[UR4][R8.64+0x18] ;  /* 0x0000180408127981 */ /* 0x000ea2000c1e1b00 */
[----:B------:R-:W-:-:S03]  /*0380*/  IADD3 R13, PT, PT, R7, 0x4, RZ ;  /* 0x00000004070d7810 */ /* 0x000fc60007ffe0ff */
[----:B------:R-:W2:Y:S02]  /*0390*/  LDG.E.64 R14, desc[UR4][R14.64] ;  /* 0x000000040e0e7981 */ /* 0x000ea4000c1e1b00 */
[----:B------:R-:W-:-:S06]  /*03a0*/  IMAD.WIDE.U32 R12, R13, 0x8, R10 ;  /* 0x000000080d0c7825 */ /* 0x000fcc00078e000a */
[----:B------:R-:W3:Y:S01]  /*03b0*/  LDG.E.64 R12, desc[UR4][R12.64] ;  /* 0x000000040c0c7981 */ /* 0x000ee2000c1e1b00 */
[----:B----4-:R-:W-:-:S03]  /*03c0*/  DFMA R16, R20, R16, R22 ;  /* 0x000000101410722b */ /* 0x010fc60000000016 */
[----:B------:R-:W3:Y:S01]  /*03d0*/  LDG.E.64 R22, desc[UR4][R8.64+0x20] ;  /* 0x0000200408167981 */ /* 0x000ee2000c1e1b00 */
[----:B------:R-:W-:-:S05]  /*03e0*/  IADD3 R21, PT, PT, R7, 0x5, RZ ;  /* 0x0000000507157810 */ /* 0x000fca0007ffe0ff */
[----:B------:R-:W-:-:S06]  /*03f0*/  IMAD.WIDE.U32 R20, R21, 0x8, R10 ;  /* 0x0000000815147825 */ /* 0x000fcc00078e000a */
[----:B------:R-:W4:Y:S01]  /*0400*/  LDG.E.64 R20, desc[UR4][R20.64] ;  /* 0x0000000414147981 */ /* 0x000f22000c1e1b00 */
[----:B--2---:R-:W-:Y:S01]  /*0410*/  DFMA R18, R14, R18, R16 ;  /* 0x000000120e12722b */ /* 0x004fe20000000010 */
[----:B------:R-:W-:Y:S02]  /*0420*/  VIADD R15, R7, 0x6 ;  /* 0x00000006070f7836 */ /* 0x000fe40000000000 */
[----:B------:R-:W4:Y:S02]  /*0430*/  LDG.E.64 R16, desc[UR4][R8.64+0x28] ;  /* 0x0000280408107981 */ /* 0x000f24000c1e1b00 */
[----:B------:R-:W-:-:S06]  /*0440*/  IMAD.WIDE.U32 R14, R15, 0x8, R10 ;  /* 0x000000080f0e7825 */ /* 0x000fcc00078e000a */
[----:B------:R-:W2:Y:S01]  /*0450*/  LDG.E.64 R14, desc[UR4][R14.64] ;  /* 0x000000040e0e7981 */ /* 0x000ea2000c1e1b00 */
[----:B---3--:R-:W-:-:S03]  /*0460*/  DFMA R22, R12, R22, R18 ;  /* 0x000000160c16722b */ /* 0x008fc60000000012 */
[----:B------:R-:W2:Y:S01]  /*0470*/  LDG.E.64 R18, desc[UR4][R8.64+0x30] ;  /* 0x0000300408127981 */ /* 0x000ea2000c1e1b00 */
[----:B------:R-:W-:-:S05]  /*0480*/  IADD3 R13, PT, PT, R7, 0x7, RZ ;  /* 0x00000007070d7810 */ /* 0x000fca0007ffe0ff */
[----:B------:R-:W-:Y:S01]  /*0490*/  IMAD.WIDE.U32 R12, R13, 0x8, R10 ;  /* 0x000000080d0c7825 */ /* 0x000fe200078e000a */
[----:B------:R-:W-:-:S05]  /*04a0*/  IADD3 R29, PT, PT, R7, 0x8, RZ ;  /* 0x00000008071d7810 */ /* 0x000fca0007ffe0ff */
[----:B------:R-:W3:Y:S01]  /*04b0*/  LDG.E.64 R12, desc[UR4][R12.64] ;  /* 0x000000040c0c7981 */ /* 0x000ee2000c1e1b00 */
[----:B----4-:R-:W-:-:S03]  /*04c0*/  DFMA R16, R20, R16, R22 ;  /* 0x000000101410722b */ /* 0x010fc60000000016 */
[----:B------:R-:W3:Y:S01]  /*04d0*/  LDG.E.64 R22, desc[UR4][R8.64+0x38] ;  /* 0x0000380408167981 */ /* 0x000ee2000c1e1b00 */
[----:B------:R-:W-:-:S05]  /*04e0*/  IMAD.WIDE.U32 R28, R29, 0x8, R10 ;  /* 0x000000081d1c7825 */ /* 0x000fca00078e000a */
[----:B------:R-:W4:Y:S01]  /*04f0*/  LDG.E.64 R20, desc[UR4][R28.64] ;  /* 0x000000041c147981 */ /* 0x000f22000c1e1b00 */
[----:B--2---:R-:W-:-:S03]  /*0500*/  DFMA R18, R14, R18, R16 ;  /* 0x000000120e12722b */ /* 0x004fc60000000010 */
[----:B------:R-:W4:Y:S01]  /*0510*/  LDG.E.64 R16, desc[UR4][R8.64+0x40] ;  /* 0x0000400408107981 */ /* 0x000f22000c1e1b00 */
[----:B------:R-:W-:-:S05]  /*0520*/  IADD3 R15, PT, PT, R7, 0x9, RZ ;  /* 0x00000009070f7810 */ /* 0x000fca0007ffe0ff */
[----:B------:R-:W-:Y:S01]  /*0530*/  IMAD.WIDE.U32 R14, R15, 0x8, R10 ;  /* 0x000000080f0e7825 */ /* 0x000fe200078e000a */
[----:B------:R-:W-:-:S05]  /*0540*/  IADD3 R25, PT, PT, R7, 0xa, RZ ;  /* 0x0000000a07197810 */ /* 0x000fca0007ffe0ff */
[----:B------:R-:W2:Y:S01]  /*0550*/  LDG.E.64 R14, desc[UR4][R14.64] ;  /* 0x000000040e0e7981 */ /* 0x000ea2000c1e1b00 */
[----:B---3--:R-:W-:-:S03]  /*0560*/  DFMA R22, R12, R22, R18 ;  /* 0x000000160c16722b */ /* 0x008fc60000000012 */
[----:B------:R-:W2:Y:S01]  /*0570*/  LDG.E.64 R18, desc[UR4][R8.64+0x48] ;  /* 0x0000480408127981 */ /* 0x000ea2000c1e1b00 */
[----:B------:R-:W-:-:S06]  /*0580*/  IMAD.WIDE.U32 R12, R25, 0x8, R10 ;  /* 0x00000008190c7825 */ /* 0x000fcc00078e000a */
[----:B------:R-:W3:Y:S01]  /*0590*/  LDG.E.64 R12, desc[UR4][R12.64] ;  /* 0x000000040c0c7981 */ /* 0x000ee2000c1e1b00 */
[----:B----4-:R-:W-:-:S03]  /*05a0*/  DFMA R16, R20, R16, R22 ;  /* 0x000000101410722b */ /* 0x010fc60000000016 */
[----:B------:R-:W3:Y:S01]  /*05b0*/  LDG.E.64 R20, desc[UR4][R8.64+0x50] ;  /* 0x0000500408147981 */ /* 0x000ee2000c1e1b00 */
[C---:B------:R-:W-:Y:S01]  /*05c0*/  VIADD R29, R7.reuse, 0xb ;  /* 0x0000000b071d7836 */ /* 0x040fe20000000000 */
[----:B------:R-:W-:Y:S02]  /*05d0*/  IADD3 R25, PT, PT, R7, 0xc, RZ ;  /* 0x0000000c07197810 */ /* 0x000fe40007ffe0ff */
[----:B------:R-:W4:Y:S01]  /*05e0*/  LDG.E.64 R22, desc[UR4][R8.64+0x58] ;  /* 0x0000580408167981 */ /* 0x000f22000c1e1b00 */
[----:B------:R-:W-:Y:S01]  /*05f0*/  IMAD.WIDE.U32 R28, R29, 0x8, R10 ;  /* 0x000000081d1c7825 */ /* 0x000fe200078e000a */
[----:B--2---:R-:W-:-:S04]  /*0600*/  DFMA R18, R14, R18, R16 ;  /* 0x000000120e12722b */ /* 0x004fc80000000010 */
[----:B------:R-:W4:Y:S01]  /*0610*/  LDG.E.64 R16, desc[UR4][R28.64] ;  /* 0x000000041c107981 */ /* 0x000f22000c1e1b00 */
[----:B------:R-:W-:-:S06]  /*0620*/  IMAD.WIDE.U32 R14, R25, 0x8, R10 ;  /* 0x00000008190e7825 */ /* 0x000fcc00078e000a */
[----:B------:R-:W2:Y:S01]  /*0630*/  LDG.E.64 R14, desc[UR4][R14.64] ;  /* 0x000000040e0e7981 */ /* 0x000ea2000c1e1b00 */
[----:B---3--:R-:W-:-:S03]  /*0640*/  DFMA R20, R12, R20, R18 ;  /* 0x000000140c14722b */ /* 0x008fc60000000012 */
[----:B------:R-:W2:Y:S01]  /*0650*/  LDG.E.64 R12, desc[UR4][R8.64+0x60] ;  /* 0x00006004080c7981 */ /* 0x000ea2000c1e1b00 */
[----:B------:R-:W-:-:S05]  /*0660*/  IADD3 R19, PT, PT, R7, 0xd, RZ ;  /* 0x0000000d07137810 */ /* 0x000fca0007ffe0ff */
[----:B------:R-:W-:-:S06]  /*0670*/  IMAD.WIDE.U32 R18, R19, 0x8, R10 ;  /* 0x0000000813127825 */ /* 0x000fcc00078e000a */
[----:B------:R-:W3:Y:S01]  /*0680*/  LDG.E.64 R18, desc[UR4][R18.64] ;  /* 0x0000000412127981 */ /* 0x000ee2000c1e1b00 */
[----:B----4-:R-:W-:Y:S01]  /*0690*/  DFMA R22, R16, R22, R20 ;  /* 0x000000161016722b */ /* 0x010fe20000000014 */
[C---:B------:R-:W-:Y:S02]  /*06a0*/  IADD3 R21, PT, PT, R7.reuse, 0xe, RZ ;  /* 0x0000000e07157810 */ /* 0x040fe40007ffe0ff */
[----:B------:R-:W3:Y:S01]  /*06b0*/  LDG.E.64 R16, desc[UR4][R8.64+0x68] ;  /* 0x0000680408107981 */ /* 0x000ee2000c1e1b00 */
[----:B------:R-:W-:Y:S02]  /*06c0*/  IADD3 R7, PT, PT, R7, 0xf, RZ ;  /* 0x0000000f07077810 */ /* 0x000fe40007ffe0ff */
[----:B------:R-:W-:-:S04]  /*06d0*/  IMAD.WIDE.U32 R20, R21, 0x8, R10 ;  /* 0x0000000815147825 */ /* 0x000fc800078e000a */
[----:B------:R-:W-:Y:S02]  /*06e0*/  IMAD.WIDE.U32 R10, R7, 0x8, R10 ;  /* 0x00000008070a7825 */ /* 0x000fe400078e000a */
[----:B------:R-:W4:Y:S04]  /*06f0*/  LDG.E.64 R20, desc[UR4][R20.64] ;  /* 0x0000000414147981 */ /* 0x000f28000c1e1b00 */
[----:B------:R-:W5:Y:S01]  /*0700*/  LDG.E.64 R10, desc[UR4][R10.64] ;  /* 0x000000040a0a7981 */ /* 0x000f62000c1e1b00 */
[----:B--2---:R-:W-:-:S03]  /*0710*/  DFMA R12, R14, R12, R22 ;  /* 0x0000000c0e0c722b */ /* 0x004fc60000000016 */
[----:B------:R-:W4:Y:S04]  /*0720*/  LDG.E.64 R22, desc[UR4][R8.64+0x70] ;  /* 0x0000700408167981 */ /* 0x000f28000c1e1b00 */
[----:B------:R-:W5:Y:S01]  /*0730*/  LDG.E.64 R14, desc[UR4][R8.64+0x78] ;  /* 0x00007804080e7981 */ /* 0x000f62000c1e1b00 */
[----:B------:R-:W-:-:S05]  /*0740*/  VIADD R26, R26, 0x10 ;  /* 0x000000101a1a7836 */ /* 0x000fca0000000000 */
[----:B------:R-:W-:Y:S01]  /*0750*/  ISETP.NE.AND P2, PT, R26, R5, PT ;  /* 0x000000051a00720c */ /* 0x000fe20003f45270 */
[----:B---3--:R-:W-:-:S08]  /*0760*/  DFMA R12, R18, R16, R12 ;  /* 0x00000010120c722b */ /* 0x008fd0000000000c */
[----:B----4-:R-:W-:-:S08]  /*0770*/  DFMA R12, R20, R22, R12 ;  /* 0x00000016140c722b */ /* 0x010fd0000000000c */
[----:B-----5:R-:W-:Y:S01]  /*0780*/  DFMA R18, R10, R14, R12 ;  /* 0x0000000e0a12722b */ /* 0x020fe2000000000c */
[----:B------:R-:W-:Y:S10]  /*0790*/  @P2 BRA `(.L_x_4) ;  /* 0xfffffff800a82947 */ /* 0x000ff4000383ffff */
[----:B------:R-:W-:-:S07]  /*07a0*/  MOV R7, R5 ;  /* 0x0000000500077202 */ /* 0x000fce0000000f00 */
.L_x_3:
[----:B------:R-:W-:-:S13]  /*07b0*/  ISETP.NE.AND P2, PT, R2, RZ, PT ;  /* 0x000000ff0200720c */ /* 0x000fda0003f45270 */
[----:B------:R-:W-:Y:S05]  /*07c0*/  @!P2 BRA `(.L_x_5) ;  /* 0x00000004007ca947 */ /* 0x000fea0003800000 */
[----:B------:R-:W-:Y:S01]  /*07d0*/  ISETP.NE.AND P2, PT, R4, RZ, PT ;  /* 0x000000ff0400720c */ /* 0x000fe20003f45270 */
[----:B------:R-:W-:-:S12]  /*07e0*/  @!P0 BRA `(.L_x_6) ;  /* 0x0000000000b08947 */ /* 0x000fd80003800000 */
[----:B------:R-:W0:Y:S01]  /*07f0*/  LDC.64 R8, c[0x0][0x380] ;  /* 0x0000e000ff087b82 */ /* 0x000e220000000a00 */
[----:B------:R-:W-:-:S07]  /*0800*/  IMAD R25, R3, R24, R7 ;  /* 0x0000001803197224 */ /* 0x000fce00078e0207 */
[----:B------:R-:W1:Y:S01]  /*0810*/  LDC.64 R10, c[0x0][0x388] ;  /* 0x0000e200ff0a7b82 */ /* 0x000e620000000a00 */
[----:B0-----:R-:W-:-:S05]  /*0820*/  IMAD.WIDE.U32 R26, R25, 0x8, R8 ;  /* 0x00000008191a7825 */ /* 0x001fca00078e0008 */
[----:B------:R0:W2:Y:S01]  /*0830*/  LDG.E.64 R12, desc[UR4][R26.64] ;  /* 0x000000041a0c7981 */ /* 0x0000a2000c1e1b00 */
[----:B-1----:R-:W-:-:S05]  /*0840*/  IMAD.WIDE.U32 R10, R7, 0x8, R10 ;  /* 0x00000008070a7825 */ /* 0x002fca00078e000a */
[----:B------:R-:W2:Y:S01]  /*0850*/  LDG.E.64 R16, desc[UR4][R10.64] ;  /* 0x000000040a107981 */ /* 0x000ea2000c1e1b00 */
[C---:B------:R-:W-:Y:S02]  /*0860*/  IADD3 R15, PT, PT, R25.reuse, 0x1, RZ ;  /* 0x00000001190f7810 */ /* 0x040fe40007ffe0ff */
[----:B------:R-:W-:Y:S01]  /*0870*/  IADD3 R29, PT, PT, R25, 0x2, RZ ;  /* 0x00000002191d7810 */ /* 0x000fe20007ffe0ff */
[----:B------:R-:W3:Y:S02]  /*0880*/  LDG.E.64 R20, desc[UR4][R10.64+0x8] ;  /* 0x000008040a147981 */ /* 0x000ee4000c1e1b00 */
[--C-:B------:R-:W-:Y:S02]  /*0890*/  IMAD.WIDE.U32 R14, R15, 0x8, R8.reuse ;  /* 0x000000080f0e7825 */ /* 0x100fe400078e0008 */
[----:B------:R-:W4:Y:S04]  /*08a0*/  LDG.E.64 R22, desc[UR4][R10.64+0x10] ;  /* 0x000010040a167981 */ /* 0x000f28000c1e1b00 */
[----:B------:R-:W3:Y:S01]  /*08b0*/  LDG.E.64 R14, desc[UR4][R14.64] ;  /* 0x000000040e0e7981 */ /* 0x000ee2000c1e1b00 */
[----:B------:R-:W-:Y:S01]  /*08c0*/  IMAD.WIDE.U32 R28, R29, 0x8, R8 ;  /* 0x000000081d1c7825 */ /* 0x000fe200078e0008 */
[----:B0-----:R-:W-:Y:S01]  /*08d0*/  IADD3 R27, PT, PT, R25, 0x3, RZ ;  /* 0x00000003191b7810 */ /* 0x001fe20007ffe0ff */
[----:B--2---:R-:W-:-:S03]  /*08e0*/  DFMA R16, R12, R16, R18 ;  /* 0x000000100c10722b */ /* 0x004fc60000000012 */
[----:B------:R-:W4:Y:S01]  /*08f0*/  LDG.E.64 R12, desc[UR4][R28.64] ;  /* 0x000000041c0c7981 */ /* 0x000f22000c1e1b00 */
[----:B------:R-:W-:-:S05]  /*0900*/  IMAD.WIDE.U32 R26, R27, 0x8, R8 ;  /* 0x000000081b1a7825 */ /* 0x000fca00078e0008 */
[----:B------:R-:W2:Y:S01]  /*0910*/  LDG.E.64 R18, desc[UR4][R26.64] ;  /* 0x000000041a127981 */ /* 0x000ea2000c1e1b00 */
[----:B---3--:R-:W-:-:S03]  /*0920*/  DFMA R20, R14, R20, R16 ;  /* 0x000000140e14722b */ /* 0x008fc60000000010 */
[----:B------:R-:W2:Y:S01]  /*0930*/  LDG.E.64 R16, desc[UR4][R10.64+0x18] ;  /* 0x000018040a107981 */ /* 0x000ea2000c1e1b00 */
[----:B------:R-:W-:-:S04]  /*0940*/  VIADD R15, R25, 0x4 ;  /* 0x00000004190f7836 */ /* 0x000fc80000000000 */
[----:B------:R-:W-:-:S06]  /*0950*/  IMAD.WIDE.U32 R14, R15, 0x8, R8 ;  /* 0x000000080f0e7825 */ /* 0x000fcc00078e0008 */
[----:B------:R-:W3:Y:S01]  /*0960*/  LDG.E.64 R14, desc[UR4][R14.64] ;  /* 0x000000040e0e7981 */ /* 0x000ee2000c1e1b00 */
[----:B----4-:R-:W-:-:S03]  /*0970*/  DFMA R22, R12, R22, R20 ;  /* 0x000000160c16722b */ /* 0x010fc60000000014 */
[----:B------:R-:W3:Y:S01]  /*0980*/  LDG.E.64 R12, desc[UR4][R10.64+0x20] ;  /* 0x000020040a0c7981 */ /* 0x000ee2000c1e1b00 */
[----:B------:R-:W-:-:S05]  /*0990*/  IADD3 R21, PT, PT, R25, 0x5, RZ ;  /* 0x0000000519157810 */ /* 0x000fca0007ffe0ff */
[--C-:B------:R-:W-:Y:S01]  /*09a0*/  IMAD.WIDE.U32 R20, R21, 0x8, R8.reuse ;  /* 0x0000000815147825 */ /* 0x100fe200078e0008 */
[----:B--2---:R-:W-:Y:S01]  /*09b0*/  DFMA R16, R18, R16, R22 ;  /* 0x000000101210722b */ /* 0x004fe20000000016 */
[----:B------:R-:W-:Y:S01]  /*09c0*/  IADD3 R23, PT, PT, R25, 0x6, RZ ;  /* 0x0000000619177810 */ /* 0x000fe20007ffe0ff */
[----:B------:R-:W2:Y:S04]  /*09d0*/  LDG.E.64 R18, desc[UR4][R10.64+0x28] ;  /* 0x000028040a127981 */ /* 0x000ea8000c1e1b00 */
[----:B------:R-:W2:Y:S01]  /*09e0*/  LDG.E.64 R20, desc[UR4][R20.64] ;  /* 0x0000000414147981 */ /* 0x000ea2000c1e1b00 */
[----:B------:R-:W-:Y:S01]  /*09f0*/  IMAD.WIDE.U32 R22, R23, 0x8, R8 ;  /* 0x0000000817167825 */ /* 0x000fe200078e0008 */
[----:B------:R-:W-:-:S05]  /*0a00*/  IADD3 R25, PT, PT, R25, 0x7, RZ ;  /* 0x0000000719197810 */ /* 0x000fca0007ffe0ff */
[----:B------:R-:W4:Y:S01]  /*0a10*/  LDG.E.64 R22, desc[UR4][R22.64] ;  /* 0x0000000416167981 */ /* 0x000f22000c1e1b00 */
[----:B------:R-:W-:-:S06]  /*0a20*/  IMAD.WIDE.U32 R8, R25, 0x8, R8 ;  /* 0x0000000819087825 */ /* 0x000fcc00078e0008 */
[----:B------:R-:W5:Y:S01]  /*0a30*/  LDG.E.64 R8, desc[UR4][R8.64] ;  /* 0x0000000408087981 */ /* 0x000f62000c1e1b00 */
[----:B---3--:R-:W-:-:S03]  /*0a40*/  DFMA R12, R14, R12, R16 ;  /* 0x0000000c0e0c722b */ /* 0x008fc60000000010 */
[----:B------:R-:W4:Y:S04]  /*0a50*/  LDG.E.64 R16, desc[UR4][R10.64+0x30] ;  /* 0x000030040a107981 */ /* 0x000f28000c1e1b00 */
[----:B------:R-:W5:Y:S01]  /*0a60*/  LDG.E.64 R14, desc[UR4][R10.64+0x38] ;  /* 0x000038040a0e7981 */ /* 0x000f62000c1e1b00 */
[----:B--2---:R-:W-:Y:S01]  /*0a70*/  DFMA R12, R20, R18, R12 ;  /* 0x00000012140c722b */ /* 0x004fe2000000000c */
[----:B------:R-:W-:-:S07]  /*0a80*/  IADD3 R7, PT, PT, R7, 0x8, RZ ;  /* 0x0000000807077810 */ /* 0x000fce0007ffe0ff */
[----:B----4-:R-:W-:-:S08]  /*0a90*/  DFMA R12, R22, R16, R12 ;  /* 0x00000010160c722b */ /* 0x010fd0000000000c */
[----:B-----5:R-:W-:-:S11]  /*0aa0*/  DFMA R18, R8, R14, R12 ;  /* 0x0000000e0812722b */ /* 0x020fd6000000000c */
.L_x_6:
[----:B------:R-:W-:Y:S05]  /*0ab0*/  @!P2 BRA `(.L_x_5) ;  /* 0x0000000000c0a947 */ /* 0x000fea0003800000 */
[----:B------:R-:W-:Y:S01]  /*0ac0*/  ISETP.NE.AND P2, PT, R6, RZ, PT ;  /* 0x000000ff0600720c */ /* 0x000fe20003f45270 */
[----:B------:R-:W-:-:S12]  /*0ad0*/  @!P1 BRA `(.L_x_7) ;  /* 0x0000000000609947 */ /* 0x000fd80003800000 */
[----:B------:R-:W0:Y:S01]  /*0ae0*/  LDC.64 R22, c[0x0][0x380] ;  /* 0x0000e000ff167b82 */ /* 0x000e220000000a00 */
[----:B------:R-:W-:-:S07]  /*0af0*/  IMAD R25, R3, R24, R7 ;  /* 0x0000001803197224 */ /* 0x000fce00078e0207 */
[----:B------:R-:W1:Y:S01]  /*0b00*/  LDC.64 R8, c[0x0][0x388] ;  /* 0x0000e200ff087b82 */ /* 0x000e620000000a00 */
[----:B0-----:R-:W-:-:S05]  /*0b10*/  IMAD.WIDE.U32 R26, R25, 0x8, R22 ;  /* 0x00000008191a7825 */ /* 0x001fca00078e0016 */
[----:B------:R-:W2:Y:S01]  /*0b20*/  LDG.E.64 R20, desc[UR4][R26.64] ;  /* 0x000000041a147981 */ /* 0x000ea2000c1e1b00 */
[----:B-1----:R-:W-:-:S05]  /*0b30*/  IMAD.WIDE.U32 R8, R7, 0x8, R8 ;  /* 0x0000000807087825 */ /* 0x002fca00078e0008 */
[----:B------:R-:W2:Y:S01]  /*0b40*/  LDG.E.64 R10, desc[UR4][R8.64] ;  /* 0x00000004080a7981 */ /* 0x000ea2000c1e1b00 */
[C---:B------:R-:W-:Y:S01]  /*0b50*/  IADD3 R15, PT, PT, R25.reuse, 0x1, RZ ;  /* 0x00000001190f7810 */ /* 0x040fe20007ffe0ff */
[----:B------:R-:W-:Y:S02]  /*0b60*/  VIADD R17, R25, 0x2 ;  /* 0x0000000219117836 */ /* 0x000fe40000000000 */
[----:B------:R-:W3:Y:S02]  /*0b70*/  LDG.E.64 R12, desc[UR4][R8.64+0x8] ;  /* 0x00000804080c7981 */ /* 0x000ee4000c1e1b00 */
[----:B------:R-:W-:Y:S01]  /*0b80*/  IMAD.WIDE.U32 R14, R15, 0x8, R22 ;  /* 0x000000080f0e7825 */ /* 0x000fe200078e0016 */
[----:B------:R-:W-:-:S03]  /*0b90*/  IADD3 R25, PT, PT, R25, 0x3, RZ ;  /* 0x0000000319197810 */ /* 0x000fc60007ffe0ff */
[--C-:B------:R-:W-:Y:S02]  /*0ba0*/  IMAD.WIDE.U32 R16, R17, 0x8, R22.reuse ;  /* 0x0000000811107825 */ /* 0x100fe400078e0016 */
[----:B------:R-:W3:Y:S02]  /*0bb0*/  LDG.E.64 R14, desc[UR4][R14.64] ;  /* 0x000000040e0e7981 */ /* 0x000ee4000c1e1b00 */
[----:B------:R-:W-:Y:S02]  /*0bc0*/  IMAD.WIDE.U32 R22, R25, 0x8, R22 ;  /* 0x0000000819167825 */ /* 0x000fe400078e0016 */
[----:B------:R-:W4:Y:S04]  /*0bd0*/  LDG.E.64 R16, desc[UR4][R16.64] ;  /* 0x0000000410107981 */ /* 0x000f28000c1e1b00 */
[----:B------:R-:W5:Y:S01]  /*0be0*/  LDG.E.64 R22, desc[UR4][R22.64] ;  /* 0x0000000416167981 */ /* 0x000f62000c1e1b00 */
[----:B--2---:R-:W-:-:S03]  /*0bf0*/  DFMA R20, R20, R10, R18 ;  /* 0x0000000a1414722b */ /* 0x004fc60000000012 */
[----:B------:R-:W4:Y:S04]  /*0c00*/  LDG.E.64 R10, desc[UR4][R8.64+0x10] ;  /* 0x00001004080a7981 */ /* 0x000f28000c1e1b00 */
[----:B------:R-:W5:Y:S01]  /*0c10*/  LDG.E.64 R18, desc[UR4][R8.64+0x18] ;  /* 0x0000180408127981 */ /* 0x000f62000c1e1b00 */
[----:B---3--:R-:W-:Y:S01]  /*0c20*/  DFMA R12, R14, R12, R20 ;  /* 0x0000000c0e0c722b */ /* 0x008fe20000000014 */
[----:B------:R-:W-:-:S07]  /*0c30*/  IADD3 R7, PT, PT, R7, 0x4, RZ ;  /* 0x0000000407077810 */ /* 0x000fce0007ffe0ff */
[----:B----4-:R-:W-:-:S08]  /*0c40*/  DFMA R10, R16, R10, R12 ;  /* 0x0000000a100a722b */ /* 0x010fd0000000000c */
[----:B-----5:R-:W-:-:S11]  /*0c50*/  DFMA R18, R22, R18, R10 ;  /* 0x000000121612722b */ /* 0x020fd6000000000a */
.L_x_7:
[----:B------:R-:W-:Y:S05]  /*0c60*/  @!P2 BRA `(.L_x_5) ;  /* 0x000000000054a947 */ /* 0x000fea0003800000 */
[----:B------:R-:W0:Y:S01]  /*0c70*/  LDC.64 R8, c[0x0][0x380] ;  /* 0x0000e000ff087b82 */ /* 0x000e220000000a00 */
[----:B------:R-:W-:-:S07]  /*0c80*/  IMAD R17, R3, R24, R7 ;  /* 0x0000001803117224 */ /* 0x000fce00078e0207 */
[----:B------:R-:W1:Y:S01]  /*0c90*/  LDC.64 R10, c[0x0][0x388] ;  /* 0x0000e200ff0a7b82 */ /* 0x000e620000000a00 */
[----:B0-----:R-:W-:-:S06]  /*0ca0*/  IMAD.WIDE.U32 R12, R17, 0x8, R8 ;  /* 0x00000008110c7825 */ /* 0x001fcc00078e0008 */
[----:B------:R-:W2:Y:S01]  /*0cb0*/  LDG.E.64 R12, desc[UR4][R12.64] ;  /* 0x000000040c0c7981 */ /* 0x000ea2000c1e1b00 */
[----:B-1----:R-:W-:-:S05]  /*0cc0*/  IMAD.WIDE.U32 R10, R7, 0x8, R10 ;  /* 0x00000008070a7825 */ /* 0x002fca00078e000a */
[----:B------:R-:W2:Y:S01]  /*0cd0*/  LDG.E.64 R14, desc[UR4][R10.64] ;  /* 0x000000040a0e7981 */ /* 0x000ea2000c1e1b00 */
[----:B------:R-:W-:Y:S01]  /*0ce0*/  ISETP.NE.AND P2, PT, R6, 0x1, PT ;  /* 0x000000010600780c */ /* 0x000fe20003f45270 */
[----:B--2---:R-:W-:-:S12]  /*0cf0*/  DFMA R18, R12, R14, R18 ;  /* 0x0000000e0c12722b */ /* 0x004fd80000000012 */
[----:B------:R-:W-:Y:S05]  /*0d00*/  @!P2 BRA `(.L_x_5) ;  /* 0x00000000002ca947 */ /* 0x000fea0003800000 */
[----:B------:R-:W-:Y:S01]  /*0d10*/  ISETP.NE.AND P2, PT, R6, 0x2, PT ;  /* 0x000000020600780c */ /* 0x000fe20003f45270 */
[----:B------:R-:W2:Y:S01]  /*0d20*/  LDG.E.64 R12, desc[UR4][R10.64+0x8] ;  /* 0x000008040a0c7981 */ /* 0x000ea2000c1e1b00 */
[----:B------:R-:W-:-:S05]  /*0d30*/  IADD3 R15, PT, PT, R17, 0x1, RZ ;  /* 0x00000001110f7810 */ /* 0x000fca0007ffe0ff */
[----:B------:R-:W-:-:S06]  /*0d40*/  IMAD.WIDE.U32 R14, R15, 0x8, R8 ;  /* 0x000000080f0e7825 */ /* 0x000fcc00078e0008 */
[----:B------:R-:W-:Y:S01]  /*0d50*/  @P2 IADD3 R7, PT, PT, R17, 0x2, RZ ;  /* 0x0000000211072810 */ /* 0x000fe20007ffe0ff */
[----:B------:R-:W2:Y:S04]  /*0d60*/  LDG.E.64 R14, desc[UR4][R14.64] ;  /* 0x000000040e0e7981 */ /* 0x000ea8000c1e1b00 */
[----:B------:R-:W-:Y:S01]  /*0d70*/  @P2 IMAD.WIDE.U32 R8, R7, 0x8, R8 ;  /* 0x0000000807082825 */ /* 0x000fe200078e0008 */
[----:B------:R-:W3:Y:S05]  /*0d80*/  @P2 LDG.E.64 R16, desc[UR4][R10.64+0x10] ;  /* 0x000010040a102981 */ /* 0x000eea000c1e1b00 */
[----:B------:R-:W3:Y:S01]  /*0d90*/  @P2 LDG.E.64 R8, desc[UR4][R8.64] ;  /* 0x0000000408082981 */ /* 0x000ee2000c1e1b00 */
[----:B--2---:R-:W-:-:S08]  /*0da0*/  DFMA R18, R14, R12, R18 ;  /* 0x0000000c0e12722b */ /* 0x004fd00000000012 */
[----:B---3--:R-:W-:-:S11]  /*0db0*/  @P2 DFMA R18, R8, R16, R18 ;  /* 0x000000100812222b */ /* 0x008fd60000000012 */
.L_x_5:
[----:B------:R-:W0:Y:S01]  /*0dc0*/  LDC.64 R8, c[0x0][0x390] ;  /* 0x0000e400ff087b82 */ /* 0x000e220000000a00 */
[----:B------:R-:W1:Y:S01]  /*0dd0*/  LDCU UR6, c[0x0][0x398] ;  /* 0x00007300ff0677ac */ /* 0x000e620008000800 */
[----:B0-----:R-:W-:Y:S01]  /*0de0*/  IMAD.WIDE.U32 R8, R3, 0x8, R8 ;  /* 0x0000000803087825 */ /* 0x001fe200078e0008 */
[----:B------:R-:W-:-:S04]  /*0df0*/  IADD3 R3, PT, PT, R0, R3, RZ ;  /* 0x0000000300037210 */ /* 0x000fc80007ffe0ff */
[----:B------:R0:W-:Y:S01]  /*0e00*/  STG.E.64 desc[UR4][R8.64], R18 ;  /* 0x0000001208007986 */ /* 0x0001e2000c101b04 */
[----:B-1----:R-:W-:-:S13]  /*0e10*/  ISETP.GE.U32.AND P2, PT, R3, UR6, PT ;  /* 0x0000000603007c0c */ /* 0x002fda000bf46070 */
[----:B0-----:R-:W-:Y:S05]  /*0e20*/  @!P2 BRA `(.L_x_8) ;  /* 0xfffffff000e8a947 */ /* 0x001fea000383ffff */
[----:B------:R-:W-:Y:S05]  /*0e30*/  EXIT ;  /* 0x000000000000794d */ /* 0x000fea0003800000 */
.L_x_9:
        /* <DEDUP_REMOVED lines=12> */
.L_x_20:


//--------------------- .text._Z24vec_dot_kernel_optimizedPdS_jS_ --------------------------
	.section	.text._Z24vec_dot_kernel_optimizedPdS_jS_,"ax",@progbits
	.align	128
        .global         _Z24vec_dot_kernel_optimizedPdS_jS_
        .type           _Z24vec_dot_kernel_optimizedPdS_jS_,@function
        .size           _Z24vec_dot_kernel_optimizedPdS_jS_,(.L_x_21 - _Z24vec_dot_kernel_optimizedPdS_jS_)
        .other          _Z24vec_dot_kernel_optimizedPdS_jS_,@"STO_CUDA_ENTRY STV_DEFAULT"
_Z24vec_dot_kernel_optimizedPdS_jS_:
.text._Z24vec_dot_kernel_optimizedPdS_jS_:
[----:B------:R-:W-:Y:S08]  /*0000*/  LDC R1, c[0x0][0x37c] ;  /* 0x0000df00ff017b82 */ /* 0x000ff00000000800 */
[----:B------:R-:W0:Y:S01]  /*0010*/  S2UR UR5, SR_CgaCtaId ;  /* 0x00000000000579c3 */ /* 0x000e220000008800 */
[----:B------:R-:W1:Y:S01]  /*0020*/  S2R R17, SR_TID.X ;  /* 0x0000000000117919 */ /* 0x000e620000002100 */
[----:B------:R-:W2:Y:S01]  /*0030*/  LDCU UR8, c[0x0][0x360] ;  /* 0x00006c00ff0877ac */ /* 0x000ea20008000800 */
[----:B------:R-:W-:Y:S01]  /*0040*/  BSSY.RECONVERGENT B0, `(.L_x_10) ;  /* 0x000001e000007945 */ /* 0x000fe20003800200 */
[----:B------:R-:W3:Y:S01]  /*0050*/  S2R R0, SR_CTAID.X ;  /* 0x0000000000007919 */ /* 0x000ee20000002500 */
[----:B------:R-:W-:Y:S01]  /*0060*/  UMOV UR4, 0x400 ;  /* 0x0000040000047882 */ /* 0x000fe20000000000 */
[----:B------:R-:W4:Y:S01]  /*0070*/  LDCU.64 UR6, c[0x0][0x358] ;  /* 0x00006b00ff0677ac */ /* 0x000f220008000a00 */
[----:B--2---:R-:W-:Y:S01]  /*0080*/  IMAD.U32 R12, RZ, RZ, UR8 ;  /* 0x00000008ff0c7e24 */ /* 0x004fe2000f8e00ff */
[----:B0-----:R-:W-:Y:S01]  /*0090*/  ULEA UR4, UR5, UR4, 0x18 ;  /* 0x0000000405047291 */ /* 0x001fe2000f8ec0ff */
[----:B------:R-:W0:Y:S05]  /*00a0*/  LDCU UR5, c[0x0][0x390] ;  /* 0x00007200ff0577ac */ /* 0x000e2a0008000800 */
[----:B-1----:R-:W-:Y:S01]  /*00b0*/  LEA R13, R17, UR4, 0x3 ;  /* 0x00000004110d7c11 */ /* 0x002fe2000f8e18ff */
[----:B---3--:R-:W-:-:S04]  /*00c0*/  IMAD R4, R0, UR8, R17 ;  /* 0x0000000800047c24 */ /* 0x008fc8000f8e0211 */
[----:B------:R1:W-:Y:S01]  /*00d0*/  STS.64 [R13], RZ ;  /* 0x000000ff0d007388 */ /* 0x0003e20000000a00 */
[----:B------:R-:W-:Y:S01]  /*00e0*/  BAR.SYNC.DEFER_BLOCKING 0x0 ;  /* 0x0000000000007b1d */ /* 0x000fe20000010000 */
[----:B0-----:R-:W-:-:S13]  /*00f0*/  ISETP.GE.U32.AND P0, PT, R4, UR5, PT ;  /* 0x0000000504007c0c */ /* 0x001fda000bf06070 */
[----:B-1--4-:R-:W-:Y:S05]  /*0100*/  @P0 BRA `(.L_x_11) ;  /* 0x0000000000440947 */ /* 0x012fea0003800000 */
[----:B------:R0:W1:Y:S01]  /*0110*/  LDS.64 R2, [R13] ;  /* 0x000000000d027984 */ /* 0x0000620000000a00 */
[----:B------:R-:W2:Y:S01]  /*0120*/  LDC.64 R8, c[0x0][0x380] ;  /* 0x0000e000ff087b82 */ /* 0x000ea20000000a00 */
[----:B------:R-:W3:Y:S01]  /*0130*/  LDCU UR4, c[0x0][0x370] ;  /* 0x00006e00ff0477ac */ /* 0x000ee20008000800 */
[----:B------:R-:W-:Y:S01]  /*0140*/  BSSY.RECONVERGENT B1, `(.L_x_12) ;  /* 0x000000c000017945 */ /* 0x000fe20003800200 */
[----:B------:R-:W-:-:S05]  /*0150*/  MOV R15, R4 ;  /* 0x00000004000f7202 */ /* 0x000fca0000000f00 */
[----:B------:R-:W4:Y:S01]  /*0160*/  LDC.64 R10, c[0x0][0x388] ;  /* 0x0000e200ff0a7b82 */ /* 0x000f220000000a00 */
[----:B0--3--:R-:W-:-:S07]  /*0170*/  IMAD R14, R12, UR4, RZ ;  /* 0x000000040c0e7c24 */ /* 0x009fce000f8e02ff */
.L_x_13:
[----:B--2---:R-:W-:-:S04]  /*0180*/  IMAD.WIDE.U32 R4, R15, 0x8, R8 ;  /* 0x000000080f047825 */ /* 0x004fc800078e0008 */
[----:B----4-:R-:W-:Y:S02]  /*0190*/  IMAD.WIDE.U32 R6, R15, 0x8, R10 ;  /* 0x000000080f067825 */ /* 0x010fe400078e000a */
[----:B------:R-:W1:Y:S04]  /*01a0*/  LDG.E.64 R4, desc[UR6][R4.64] ;  /* 0x0000000604047981 */ /* 0x000e68000c1e1b00 */
[----:B------:R-:W1:Y:S01]  /*01b0*/  LDG.E.64 R6, desc[UR6][R6.64] ;  /* 0x0000000606067981 */ /* 0x000e62000c1e1b00 */
[----:B------:R-:W-:-:S05]  /*01c0*/  IMAD.IADD R15, R14, 0x1, R15 ;  /* 0x000000010e0f7824 */ /* 0x000fca00078e020f */
[----:B------:R-:W-:Y:S01]  /*01d0*/  ISETP.GE.U32.AND P0, PT, R15, UR5, PT ;  /* 0x000000050f007c0c */ /* 0x000fe2000bf06070 */
[----:B-1----:R-:W-:-:S12]  /*01e0*/  DFMA R2, R4, R6, R2 ;  /* 0x000000060402722b */ /* 0x002fd80000000002 */
[----:B------:R-:W-:Y:S05]  /*01f0*/  @!P0 BRA `(.L_x_13) ;  /* 0xfffffffc00e08947 */ /* 0x000fea000383ffff */
[----:B------:R-:W-:Y:S05]  /*0200*/  BSYNC.RECONVERGENT B1 ;  /* 0x0000000000017941 */ /* 0x000fea0003800200 */
.L_x_12:
[----:B------:R0:W-:Y:S02]  /*0210*/  STS.64 [R13], R2 ;  /* 0x000000020d007388 */ /* 0x0001e40000000a00 */
.L_x_11:
[----:B------:R-:W-:Y:S05]  /*0220*/  BSYNC.RECONVERGENT B0 ;  /* 0x0000000000007941 */ /* 0x000fea0003800200 */
.L_x_10:
[----:B------:R-:W-:Y:S01]  /*0230*/  BAR.SYNC.DEFER_BLOCKING 0x0 ;  /* 0x0000000000007b1d */ /* 0x000fe20000010000 */
[----:B------:R-:W-:-:S13]  /*0240*/  ISETP.GE.U32.AND P0, PT, R12, 0x2, PT ;  /* 0x000000020c00780c */ /* 0x000fda0003f06070 */
[----:B------:R-:W-:Y:S05]  /*0250*/  @!P0 BRA `(.L_x_14) ;  /* 0x00000000002c8947 */ /* 0x000fea0003800000 */
.L_x_15:
[----:B------:R-:W-:-:S04]  /*0260*/  SHF.R.U32.HI R8, RZ, 0x1, R12 ;  /* 0x00000001ff087819 */ /* 0x000fc8000001160c */
[----:B------:R-:W-:-:S13]  /*0270*/  ISETP.GE.U32.AND P0, PT, R17, R8, PT ;  /* 0x000000081100720c */ /* 0x000fda0003f06070 */
[----:B------:R-:W-:Y:S01]  /*0280*/  @!P0 LEA R6, R8, R13, 0x3 ;  /* 0x0000000d08068211 */ /* 0x000fe200078e18ff */
[----:B------:R-:W-:Y:S04]  /*0290*/  @!P0 LDS.64 R4, [R13] ;  /* 0x000000000d048984 */ /* 0x000fe80000000a00 */
[----:B0-----:R-:W0:Y:S02]  /*02a0*/  @!P0 LDS.64 R2, [R6] ;  /* 0x0000000006028984 */ /* 0x001e240000000a00 */
[----:B0-----:R-:W-:-:S07]  /*02b0*/  @!P0 DADD R2, R2, R4 ;  /* 0x0000000002028229 */ /* 0x001fce0000000004 */
[----:B------:R1:W-:Y:S01]  /*02c0*/  @!P0 STS.64 [R13], R2 ;  /* 0x000000020d008388 */ /* 0x0003e20000000a00 */
[----:B------:R-:W-:Y:S01]  /*02d0*/  BAR.SYNC.DEFER_BLOCKING 0x0 ;  /* 0x0000000000007b1d */ /* 0x000fe20000010000 */
[----:B------:R-:W-:Y:S01]  /*02e0*/  ISETP.GT.U32.AND P0, PT, R12, 0x3, PT ;  /* 0x000000030c00780c */ /* 0x000fe20003f04070 */
[----:B------:R-:W-:-:S12]  /*02f0*/  IMAD.MOV.U32 R12, RZ, RZ, R8 ;  /* 0x000000ffff0c7224 */ /* 0x000fd800078e0008 */
[----:B-1----:R-:W-:Y:S05]  /*0300*/  @P0 BRA `(.L_x_15) ;  /* 0xfffffffc00d40947 */ /* 0x002fea000383ffff */
.L_x_14:
[----:B------:R-:W1:Y:S01]  /*0310*/  S2UR UR5, SR_CgaCtaId ;  /* 0x00000000000579c3 */ /* 0x000e620000008800 */
[----:B------:R-:W-:-:S07]  /*0320*/  UMOV UR4, 0x400 ;  /* 0x0000040000047882 */ /* 0x000fce0000000000 */
[----:B------:R-:W2:Y:S01]  /*0330*/  LDC.64 R4, c[0x0][0x398] ;  /* 0x0000e600ff047b82 */ /* 0x000ea20000000a00 */
[----:B-1----:R-:W-:Y:S01]  /*0340*/  ULEA UR4, UR5, UR4, 0x18 ;  /* 0x0000000405047291 */ /* 0x002fe2000f8ec0ff */
[----:B--2---:R-:W-:-:S08]  /*0350*/  IMAD.WIDE.U32 R4, R0, 0x8, R4 ;  /* 0x0000000800047825 */ /* 0x004fd000078e0004 */
[----:B0-----:R-:W0:Y:S04]  /*0360*/  LDS.64 R2, [UR4] ;  /* 0x00000004ff027984 */ /* 0x001e280008000a00 */
[----:B0-----:R-:W-:Y:S01]  /*0370*/  STG.E.64 desc[UR6][R4.64], R2 ;  /* 0x0000000204007986 */ /* 0x001fe2000c101b06 */
[----:B------:R-:W-:Y:S05]  /*0380*/  EXIT ;  /* 0x000000000000794d */ /* 0x000fea0003800000 */
.L_x_16:
        /* <DEDUP_REMOVED lines=15> */
.L_x_21:


//--------------------- .text._Z12daxpy_kerneldPdS_j --------------------------
	.section	.text._Z12daxpy_kerneldPdS_j,"ax",@progbits
	.align	128
        .global         _Z12daxpy_kerneldPdS_j
        .type           _Z12daxpy_kerneldPdS_j,@function
        .size           _Z12daxpy_kerneldPdS_j,(.L_x_22 - _Z12daxpy_kerneldPdS_j)
        .other          _Z12daxpy_kerneldPdS_j,@"STO_CUDA_ENTRY STV_DEFAULT"
_Z12daxpy_kerneldPdS_j:
.text._Z12daxpy_kerneldPdS_j:
[----:B------:R-:W-:Y:S01]  /*0000*/  LDC R1, c[0x0][0x37c] ;  /* 0x0000df00ff017b82 */ /* 0x000fe20000000800 */
[----:B------:R-:W0:Y:S07]  /*0010*/  S2R R0, SR_TID.X ;  /* 0x0000000000007919 */ /* 0x000e2e0000002100 */
[----:B------:R-:W0:Y:S01]  /*0020*/  S2UR UR4, SR_CTAID.X ;  /* 0x00000000000479c3 */ /* 0x000e220000002500 */
[----:B------:R-:W1:Y:S07]  /*0030*/  LDCU UR5, c[0x0][0x398] ;  /* 0x00007300ff0577ac */ /* 0x000e6e0008000800 */
[----:B------:R-:W0:Y:S02]  /*0040*/  LDC R15, c[0x0][0x360] ;  /* 0x0000d800ff0f7b82 */ /* 0x000e240000000800 */
[----:B0-----:R-:W-:-:S05]  /*0050*/  IMAD R0, R15, UR4, R0 ;  /* 0x000000040f007c24 */ /* 0x001fca000f8e0200 */
[----:B-1----:R-:W-:-:S13]  /*0060*/  ISETP.GE.U32.AND P0, PT, R0, UR5, PT ;  /* 0x0000000500007c0c */ /* 0x002fda000bf06070 */
[----:B------:R-:W-:Y:S05]  /*0070*/  @P0 EXIT ;  /* 0x000000000000094d */ /* 0x000fea0003800000 */
[----:B------:R-:W0:Y:S01]  /*0080*/  LDC.64 R10, c[0x0][0x390] ;  /* 0x0000e400ff0a7b82 */ /* 0x000e220000000a00 */
[----:B------:R-:W1:Y:S01]  /*0090*/  LDCU UR4, c[0x0][0x370] ;  /* 0x00006e00ff0477ac */ /* 0x000e620008000800 */
[----:B------:R-:W2:Y:S06]  /*00a0*/  LDCU.64 UR6, c[0x0][0x358] ;  /* 0x00006b00ff0677ac */ /* 0x000eac0008000a00 */
[----:B------:R-:W3:Y:S08]  /*00b0*/  LDC.64 R12, c[0x0][0x380] ;  /* 0x0000e000ff0c7b82 */ /* 0x000ef00000000a00 */
[----:B------:R-:W4:Y:S01]  /*00c0*/  LDC.64 R8, c[0x0][0x388] ;  /* 0x0000e200ff087b82 */ /* 0x000f220000000a00 */
[----:B-1----:R-:W-:-:S07]  /*00d0*/  IMAD R15, R15, UR4, RZ ;  /* 0x000000040f0f7c24 */ /* 0x002fce000f8e02ff */
.L_x_17:
[----:B0-----:R-:W-:-:S04]  /*00e0*/  IMAD.WIDE.U32 R6, R0, 0x8, R10 ;  /* 0x0000000800067825 */ /* 0x001fc800078e000a */
[----:B-1--4-:R-:W-:Y:S02]  /*00f0*/  IMAD.WIDE.U32 R2, R0, 0x8, R8 ;  /* 0x0000000800027825 */ /* 0x012fe400078e0008 */
[----:B--2---:R-:W3:Y:S04]  /*0100*/  LDG.E.64 R6, desc[UR6][R6.64] ;  /* 0x0000000606067981 */ /* 0x004ee8000c1e1b00 */
[----:B------:R-:W3:Y:S01]  /*0110*/  LDG.E.64 R4, desc[UR6][R2.64] ;  /* 0x0000000602047981 */ /* 0x000ee2000c1e1b00 */
[----:B------:R-:W-:-:S04]  /*0120*/  IADD3 R0, PT, PT, R15, R0, RZ ;  /* 0x000000000f007210 */ /* 0x000fc80007ffe0ff */
[----:B------:R-:W-:Y:S01]  /*0130*/  ISETP.GE.U32.AND P0, PT, R0, UR5, PT ;  /* 0x0000000500007c0c */ /* 0x000fe2000bf06070 */
[----:B---3--:R-:W-:-:S07]  /*0140*/  DFMA R4, R4, R12, R6 ;  /* 0x0000000c0404722b */ /* 0x008fce0000000006 */
[----:B------:R1:W-:Y:S05]  /*0150*/  STG.E.64 desc[UR6][R2.64], R4 ;  /* 0x0000000402007986 */ /* 0x0003ea000c101b06 */
[----:B------:R-:W-:Y:S05]  /*0160*/  @!P0 BRA `(.L_x_17) ;  /* 0xfffffffc00dc8947 */ /* 0x000fea000383ffff */
[----:B------:R-:W-:Y:S05]  /*0170*/  EXIT ;  /* 0x000000000000794d */ /* 0x000fea0003800000 */
.L_x_18:
        /* <DEDUP_REMOVED lines=16> */
.L_x_22:


//--------------------- .nv.shared._Z20A_times_x_kernel_optPdS_S_jj --------------------------
	.section	.nv.shared._Z20A_times_x_kernel_optPdS_S_jj,"aw",@nobits
	.sectionflags	@""
	.align	16
	.zero		1024


//--------------------- .nv.shared.reserved.0     --------------------------
	.section	.nv.shared.reserved.0,"aw",@nobits
	.weak		__nv_reservedSMEM_offset_0_alias
	.size		__nv_reservedSMEM_offset_0_alias, 0, 64
	.other		__nv_reservedSMEM_offset_0_alias,@"STO_CUDA_RESERVED_SHARED STV_DEFAULT"
__nv_reservedSMEM_offset_0_alias:
	.zero		0
	.zero		64


//--------------------- .nv.shared._Z16A_times_x_kernelPdS_S_jj --------------------------
	.section	.nv.shared._Z16A_times_x_kernelPdS_S_jj,"aw",@nobits
	.sectionflags	@""
	.align	16
	.zero		1024


//--------------------- .nv.shared._Z24vec_dot_kernel_optimizedPdS_jS_ --------------------------
	.section	.nv.shared._Z24vec_dot_kernel_optimizedPdS_jS_,"aw",@nobits
	.sectionflags	@""
	.align	16
	.zero		1024


//--------------------- .nv.shared._Z12daxpy_kerneldPdS_j --------------------------
	.section	.nv.shared._Z12daxpy_kerneldPdS_j,"aw",@nobits
	.sectionflags	@""
	.align	16
	.zero		1024


//--------------------- .nv.constant0._Z20A_times_x_kernel_optPdS_S_jj --------------------------
	.section	.nv.constant0._Z20A_times_x_kernel_optPdS_S_jj,"a",@progbits
	.sectionflags	@""
	.align	4
.nv.constant0._Z20A_times_x_kernel_optPdS_S_jj:
	.zero		928


//--------------------- .nv.constant0._Z16A_times_x_kernelPdS_S_jj --------------------------
	.section	.nv.constant0._Z16A_times_x_kernelPdS_S_jj,"a",@progbits
	.sectionflags	@""
	.align	4
.nv.constant0._Z16A_times_x_kernelPdS_S_jj:
	.zero		928


//--------------------- .nv.constant0._Z24vec_dot_kernel_optimizedPdS_jS_ --------------------------
	.section	.nv.constant0._Z24vec_dot_kernel_optimizedPdS_jS_,"a",@progbits
	.sectionflags	@""
	.align	4
.nv.constant0._Z24vec_dot_kernel_optimizedPdS_jS_:
	.zero		928


//--------------------- .nv.constant0._Z12daxpy_kerneldPdS_j --------------------------
	.section	.nv.constant0._Z12daxpy_kerneldPdS_j,"a",@progbits
	.sectionflags	@""
	.align	4
.nv.constant0._Z12daxpy_kerneldPdS_j:
	.zero		924


//--------------------- SYMBOLS --------------------------

	.type		.nv.reservedSmem.offset0,@object
	.size		.nv.reservedSmem.offset0,0x4
	.type		.nv.reservedSmem.cap,@object
	.size		.nv.reservedSmem.cap,0x4
